def matmul_kernel(
    a_ptr,
    b_ptr,
    c_ptr,
    M,
    N,
    K,
    stride_am,
    stride_ak,
    stride_bk,
    stride_bn,
    stride_cm,
    stride_cn,
    BLOCK_M: tl.constexpr,
    BLOCK_N: tl.constexpr,
    BLOCK_K: tl.constexpr,
    GROUP_M: tl.constexpr,
):
    pid = tl.program_id(axis=0)
    num_pid_m = tl.cdiv(M, BLOCK_M)
    num_pid_n = tl.cdiv(N, BLOCK_N)
    num_pid_in_group = GROUP_M * num_pid_n
    group_id = pid // num_pid_in_group
    first_pid_m = group_id * GROUP_M
    group_size_m = min(num_pid_m - first_pid_m, GROUP_M)
    pid_m = first_pid_m + ((pid % num_pid_in_group) % group_size_m)
    pid_n = (pid % num_pid_in_group) // group_size_m

    offs_am = (pid_m * BLOCK_M + tl.arange(0, BLOCK_M)) % M
    offs_bn = (pid_n * BLOCK_N + tl.arange(0, BLOCK_N)) % N
    offs_k = tl.arange(0, BLOCK_K)
    a_ptrs = a_ptr + offs_am[:, None] * stride_am + offs_k[None, :] * stride_ak
    b_ptrs = b_ptr + offs_k[:, None] * stride_bk + offs_bn[None, :] * stride_bn

    acc = tl.zeros((BLOCK_M, BLOCK_N), dtype=tl.float32)
    for kk in range(0, tl.cdiv(K, BLOCK_K)):
        a = tl.load(a_ptrs, mask=offs_k[None, :] < K - kk * BLOCK_K, other=0.0)
        b = tl.load(b_ptrs, mask=offs_k[:, None] < K - kk * BLOCK_K, other=0.0)
        acc = tl.dot(a, b, acc)
        a_ptrs += BLOCK_K * stride_ak
        b_ptrs += BLOCK_K * stride_bk

    c = acc.to(c_ptr.dtype.element_ty)
    offs_cm = pid_m * BLOCK_M + tl.arange(0, BLOCK_M)
    offs_cn = pid_n * BLOCK_N + tl.arange(0, BLOCK_N)
    c_ptrs = c_ptr + offs_cm[:, None] * stride_cm + offs_cn[None, :] * stride_cn
    mask = (offs_cm[:, None] < M) & (offs_cn[None, :] < N)
    tl.store(c_ptrs, c, mask=mask)

# config = {"BLOCK_K": 128, "BLOCK_M": 64, "BLOCK_N": 16, "GROUP_M": 8, "arch": "sm_100", "dtype": "fp8e4m3", "num_ctas": 1, "num_stages": 4, "num_warps": 8}
# arch = sm_100


// ===== COMPILED SASS (sm_100a) =====

	.target	sm_100a

	.elftype	@"ET_EXEC"


//--------------------- .note.nv.tkinfo           --------------------------
	.section	.note.nv.tkinfo,"",@"SHT_NOTE"
	.sectionflags	@"SHF_NOTE_NV_TKINFO"
	.tkinfo
        /*0018*/ 	.word	0x00000081
        /*0030*/ 	.string	""
        /*0030*/ 	.string	"ptxas-blackwell"
        /*0030*/ 	.string	"Cuda compilation tools, release 12.9, V12.9.86"
        /*0030*/ 	.string	"Build cuda_12.9.r12.9/compiler.36037853_0"
        /*0030*/ 	.string	"-v  -suppress-debug-info  -lineinfo  -arch sm_100a "



//--------------------- .note.nv.cuver            --------------------------
	.section	.note.nv.cuver,"",@"SHT_NOTE"
	.sectionflags	@"SHF_NOTE_NV_CUVER"
        /*0018*/ 	.short	0x0001
        /*001a*/ 	.short	0x0064
        /*001c*/ 	.short	0x0001
        /*001e*/ 	.short	0x0000
        /*0020*/ 	.short	0x0001
        /*0022*/ 	.short	0x0000


//--------------------- .nv.info                  --------------------------
	.section	.nv.info,"",@"SHT_CUDA_INFO"
	.align	4


	//----- nvinfo : EIATTR_REGCOUNT
	.align		4
        /*0000*/ 	.byte	0x04, 0x2f
        /*0002*/ 	.short	(.L_4 - .L_3)
	.align		4
.L_3:
        /*0004*/ 	.word	index@(matmul_kernel)
        /*0008*/ 	.word	0x000000b1


	//----- nvinfo : EIATTR_FRAME_SIZE
	.align		4
.L_4:
        /*000c*/ 	.byte	0x04, 0x11
        /*000e*/ 	.short	(.L_6 - .L_5)
	.align		4
.L_5:
        /*0010*/ 	.word	index@($__internal_2_$__cuda_sm10x_tcgen05_guardrail_trap_unallocated_columns_being_dealloced)
        /*0014*/ 	.word	0x00000000


	//----- nvinfo : EIATTR_FRAME_SIZE
	.align		4
.L_6:
        /*0018*/ 	.byte	0x04, 0x11
        /*001a*/ 	.short	(.L_8 - .L_7)
	.align		4
.L_7:
        /*001c*/ 	.word	index@($__internal_1_$__cuda_sm10x_tcgen05_guardrail_trap_phase_invalid_during_alloc)
        /*0020*/ 	.word	0x00000000


	//----- nvinfo : EIATTR_FRAME_SIZE
	.align		4
.L_8:
        /*0024*/ 	.byte	0x04, 0x11
        /*0026*/ 	.short	(.L_10 - .L_9)
	.align		4
.L_9:
        /*0028*/ 	.word	index@($__internal_0_$__cuda_sm10x_tcgen05_guardrail_trap_col_being_dealloced_not_returned_by_alloc)
        /*002c*/ 	.word	0x00000000


	//----- nvinfo : EIATTR_FRAME_SIZE
	.align		4
.L_10:
        /*0030*/ 	.byte	0x04, 0x11
        /*0032*/ 	.short	(.L_12 - .L_11)
	.align		4
.L_11:
        /*0034*/ 	.word	index@(matmul_kernel)
        /*0038*/ 	.word	0x00000000


	//----- nvinfo : EIATTR_MIN_STACK_SIZE
	.align		4
.L_12:
        /*003c*/ 	.byte	0x04, 0x12
        /*003e*/ 	.short	(.L_14 - .L_13)
	.align		4
.L_13:
        /*0040*/ 	.word	index@(matmul_kernel)
        /*0044*/ 	.word	0x00000000
.L_14:


//--------------------- .nv.info.matmul_kernel    --------------------------
	.section	.nv.info.matmul_kernel,"",@"SHT_CUDA_INFO"
	.sectionflags	@""
	.align	4


	//----- nvinfo : EIATTR_CUDA_API_VERSION
	.align		4
        /*0000*/ 	.byte	0x04, 0x37
        /*0002*/ 	.short	(.L_16 - .L_15)
.L_15:
        /*0004*/ 	.word	0x00000081


	//----- nvinfo : EIATTR_KPARAM_INFO
	.align		4
.L_16:
        /*0008*/ 	.byte	0x04, 0x17
        /*000a*/ 	.short	(.L_18 - .L_17)
.L_17:
        /*000c*/ 	.word	0x00000000
        /*0010*/ 	.short	0x000d
        /*0012*/ 	.short	0x0048
        /*0014*/ 	.byte	0x00, 0xf4, 0x21, 0x00


	//----- nvinfo : EIATTR_KPARAM_INFO
	.align		4
.L_18:
        /*0018*/ 	.byte	0x04, 0x17
        /*001a*/ 	.short	(.L_20 - .L_19)
.L_19:
        /*001c*/ 	.word	0x00000000
        /*0020*/ 	.short	0x000c
        /*0022*/ 	.short	0x0040
        /*0024*/ 	.byte	0x00, 0xf4, 0x21, 0x00


	//----- nvinfo : EIATTR_KPARAM_INFO
	.align		4
.L_20:
        /*0028*/ 	.byte	0x04, 0x17
        /*002a*/ 	.short	(.L_22 - .L_21)
.L_21:
        /*002c*/ 	.word	0x00000000
        /*0030*/ 	.short	0x000b
        /*0032*/ 	.short	0x0038
        /*0034*/ 	.byte	0x00, 0xf0, 0x11, 0x00


	//----- nvinfo : EIATTR_KPARAM_INFO
	.align		4
.L_22:
        /*0038*/ 	.byte	0x04, 0x17
        /*003a*/ 	.short	(.L_24 - .L_23)
.L_23:
        /*003c*/ 	.word	0x00000000
        /*0040*/ 	.short	0x000a
        /*0042*/ 	.short	0x0034
        /*0044*/ 	.byte	0x00, 0xf0, 0x11, 0x00


	//----- nvinfo : EIATTR_KPARAM_INFO
	.align		4
.L_24:
        /*0048*/ 	.byte	0x04, 0x17
        /*004a*/ 	.short	(.L_26 - .L_25)
.L_25:
        /*004c*/ 	.word	0x00000000
        /*0050*/ 	.short	0x0009
        /*0052*/ 	.short	0x0030
        /*0054*/ 	.byte	0x00, 0xf0, 0x11, 0x00


	//----- nvinfo : EIATTR_KPARAM_INFO
	.align		4
.L_26:
        /*0058*/ 	.byte	0x04, 0x17
        /*005a*/ 	.short	(.L_28 - .L_27)
.L_27:
        /*005c*/ 	.word	0x00000000
        /*0060*/ 	.short	0x0008
        /*0062*/ 	.short	0x002c
        /*0064*/ 	.byte	0x00, 0xf0, 0x11, 0x00


	//----- nvinfo : EIATTR_KPARAM_INFO
	.align		4
.L_28:
        /*0068*/ 	.byte	0x04, 0x17
        /*006a*/ 	.short	(.L_30 - .L_29)
.L_29:
        /*006c*/ 	.word	0x00000000
        /*0070*/ 	.short	0x0007
        /*0072*/ 	.short	0x0028
        /*0074*/ 	.byte	0x00, 0xf0, 0x11, 0x00


	//----- nvinfo : EIATTR_KPARAM_INFO
	.align		4
.L_30:
        /*0078*/ 	.byte	0x04, 0x17
        /*007a*/ 	.short	(.L_32 - .L_31)
.L_31:
        /*007c*/ 	.word	0x00000000
        /*0080*/ 	.short	0x0006
        /*0082*/ 	.short	0x0024
        /*0084*/ 	.byte	0x00, 0xf0, 0x11, 0x00


	//----- nvinfo : EIATTR_KPARAM_INFO
	.align		4
.L_32:
        /*0088*/ 	.byte	0x04, 0x17
        /*008a*/ 	.short	(.L_34 - .L_33)
.L_33:
        /*008c*/ 	.word	0x00000000
        /*0090*/ 	.short	0x0005
        /*0092*/ 	.short	0x0020
        /*0094*/ 	.byte	0x00, 0xf0, 0x11, 0x00


	//----- nvinfo : EIATTR_KPARAM_INFO
	.align		4
.L_34:
        /*0098*/ 	.byte	0x04, 0x17
        /*009a*/ 	.short	(.L_36 - .L_35)
.L_35:
        /*009c*/ 	.word	0x00000000
        /*00a0*/ 	.short	0x0004
        /*00a2*/ 	.short	0x001c
        /*00a4*/ 	.byte	0x00, 0xf0, 0x11, 0x00


	//----- nvinfo : EIATTR_KPARAM_INFO
	.align		4
.L_36:
        /*00a8*/ 	.byte	0x04, 0x17
        /*00aa*/ 	.short	(.L_38 - .L_37)
.L_37:
        /*00ac*/ 	.word	0x00000000
        /*00b0*/ 	.short	0x0003
        /*00b2*/ 	.short	0x0018
        /*00b4*/ 	.byte	0x00, 0xf0, 0x11, 0x00


	//----- nvinfo : EIATTR_KPARAM_INFO
	.align		4
.L_38:
        /*00b8*/ 	.byte	0x04, 0x17
        /*00ba*/ 	.short	(.L_40 - .L_39)
.L_39:
        /*00bc*/ 	.word	0x00000000
        /*00c0*/ 	.short	0x0002
        /*00c2*/ 	.short	0x0010
        /*00c4*/ 	.byte	0x00, 0xf4, 0x21, 0x00


	//----- nvinfo : EIATTR_KPARAM_INFO
	.align		4
.L_40:
        /*00c8*/ 	.byte	0x04, 0x17
        /*00ca*/ 	.short	(.L_42 - .L_41)
.L_41:
        /*00cc*/ 	.word	0x00000000
        /*00d0*/ 	.short	0x0001
        /*00d2*/ 	.short	0x0008
        /*00d4*/ 	.byte	0x00, 0xf4, 0x21, 0x00


	//----- nvinfo : EIATTR_KPARAM_INFO
	.align		4
.L_42:
        /*00d8*/ 	.byte	0x04, 0x17
        /*00da*/ 	.short	(.L_44 - .L_43)
.L_43:
        /*00dc*/ 	.word	0x00000000
        /*00e0*/ 	.short	0x0000
        /*00e2*/ 	.short	0x0000
        /*00e4*/ 	.byte	0x00, 0xf4, 0x21, 0x00


	//----- nvinfo : EIATTR_AT_ENTRY_FRAGMENTS
	.align		4
.L_44:
        /*00e8*/ 	.byte	0x04, 0x4f
        /*00ea*/ 	.short	(.L_46 - .L_45)


	//   ....[0]....
.L_45:
        /*00ec*/ 	.word	0x00000004


	//----- nvinfo : EIATTR_RESERVED_SMEM_USED
	.align		4
.L_46:
        /*00f0*/ 	.byte	0x01, 0x41
	.zero		2


	//----- nvinfo : EIATTR_SPARSE_MMA_MASK
	.align		4
        /*00f4*/ 	.byte	0x03, 0x50
        /*00f6*/ 	.short	0x0000


	//----- nvinfo : EIATTR_TCGEN05_1CTA_USED
	.align		4
        /*00f8*/ 	.byte	0x01, 0x51
	.zero		2


	//----- nvinfo : EIATTR_MAXREG_COUNT
	.align		4
        /*00fc*/ 	.byte	0x03, 0x1b
        /*00fe*/ 	.short	0x00ff


	//----- nvinfo : EIATTR_NUM_BARRIERS
	.align		4
        /*0100*/ 	.byte	0x02, 0x4c
        /*0102*/ 	.byte	0x01
	.zero		1


	//----- nvinfo : EIATTR_INT_WARP_WIDE_INSTR_OFFSETS
	.align		4
        /*0104*/ 	.byte	0x04, 0x31
        /*0106*/ 	.short	(.L_48 - .L_47)


	//   ....[0]....
.L_47:
        /*0108*/ 	.word	0x00001090


	//   ....[1]....
        /*010c*/ 	.word	0x000010a0


	//   ....[2]....
        /*0110*/ 	.word	0x00002820


	//   ....[3]....
        /*0114*/ 	.word	0x00004870


	//   ....[4]....
        /*0118*/ 	.word	0x000048c0


	//----- nvinfo : EIATTR_COOP_GROUP_MASK_REGIDS
	.align		4
.L_48:
        /*011c*/ 	.byte	0x04, 0x29
        /*011e*/ 	.short	(.L_50 - .L_49)


	//   ....[0]....
.L_49:
        /*0120*/ 	.word	0xffffffff


	//   ....[1]....
        /*0124*/ 	.word	0xffffffff


	//   ....[2]....
        /*0128*/ 	.word	0xffffffff


	//   ....[3]....
        /*012c*/ 	.word	0xffffffff


	//----- nvinfo : EIATTR_COOP_GROUP_INSTR_OFFSETS
	.align		4
.L_50:
        /*0130*/ 	.byte	0x04, 0x28
        /*0132*/ 	.short	(.L_52 - .L_51)


	//   ....[0]....
.L_51:
        /*0134*/ 	.word	0x00000060


	//   ....[1]....
        /*0138*/ 	.word	0x00000310


	//   ....[2]....
        /*013c*/ 	.word	0x00004710


	//   ....[3]....
        /*0140*/ 	.word	0x00004970


	//----- nvinfo : EIATTR_VRC_CTA_INIT_COUNT
	.align		4
.L_52:
        /*0144*/ 	.byte	0x02, 0x4a
        /*0146*/ 	.byte	0x80
	.zero		1


	//----- nvinfo : EIATTR_MBARRIER_INSTR_OFFSETS
	.align		4
        /*0148*/ 	.byte	0x04, 0x39
        /*014a*/ 	.short	(.L_54 - .L_53)


	//   ....[0]....
.L_53:
        /*014c*/ 	.word	0x000011b0
        /*0150*/ 	.word	0x000000ff
        /*0154*/ 	.word	0x00000000
        /*0158*/ 	.short	0x0100
        /*015a*/ 	.byte	0x06
	.zero		1


	//   ....[1]....
        /*015c*/ 	.word	0x00002850
        /*0160*/ 	.word	0x000000ff
        /*0164*/ 	.word	0x00005008
        /*0168*/ 	.short	0x0100
        /*016a*/ 	.byte	0x09
	.zero		1


	//   ....[2]....
        /*016c*/ 	.word	0x00003240
        /*0170*/ 	.word	0x000000ff
        /*0174*/ 	.word	0x00000000
        /*0178*/ 	.short	0x010a
        /*017a*/ 	.byte	0x06
	.zero		1


	//   ....[3]....
        /*017c*/ 	.word	0x00004310
        /*0180*/ 	.word	0x000000ff
        /*0184*/ 	.word	0x00000000
        /*0188*/ 	.short	0x010a
        /*018a*/ 	.byte	0x06
	.zero		1


	//   ....[4]....
        /*018c*/ 	.word	0x00004440
        /*0190*/ 	.word	0x000000ff
        /*0194*/ 	.word	0x00005000
        /*0198*/ 	.short	0x0108
        /*019a*/ 	.byte	0x09
	.zero		1


	//   ....[5]....
        /*019c*/ 	.word	0x000044e0
        /*01a0*/ 	.word	0x000000ff
        /*01a4*/ 	.word	0x00005008
        /*01a8*/ 	.short	0x0108
        /*01aa*/ 	.byte	0x09
	.zero		1


	//   ....[6]....
        /*01ac*/ 	.word	0x00004990
        /*01b0*/ 	.word	0x000000ff
        /*01b4*/ 	.word	0x00000000
        /*01b8*/ 	.short	0x010a
        /*01ba*/ 	.byte	0x06
	.zero		1


	//   ....[7]....
        /*01bc*/ 	.word	0x000049c0
        /*01c0*/ 	.word	0x000000ff
        /*01c4*/ 	.word	0x00000000
        /*01c8*/ 	.short	0x010a
        /*01ca*/ 	.byte	0x06
	.zero		1


	//----- nvinfo : EIATTR_NUM_MBARRIERS
	.align		4
.L_54:
        /*01cc*/ 	.byte	0x03, 0x38
        /*01ce*/ 	.short	0x0002


	//----- nvinfo : EIATTR_EXIT_INSTR_OFFSETS
	.align		4
        /*01d0*/ 	.byte	0x04, 0x1c
        /*01d2*/ 	.short	(.L_56 - .L_55)


	//   ....[0]....
.L_55:
        /*01d4*/ 	.word	0x00004980


	//----- nvinfo : EIATTR_REQNTID
	.align		4
.L_56:
        /*01d8*/ 	.byte	0x04, 0x10
        /*01da*/ 	.short	(.L_58 - .L_57)
.L_57:
        /*01dc*/ 	.word	0x00000100
        /*01e0*/ 	.word	0x00000001
        /*01e4*/ 	.word	0x00000001


	//----- nvinfo : EIATTR_CRS_STACK_SIZE
	.align		4
.L_58:
        /*01e8*/ 	.byte	0x04, 0x1e
        /*01ea*/ 	.short	(.L_60 - .L_59)
.L_59:
        /*01ec*/ 	.word	0x00000000


	//----- nvinfo : EIATTR_CBANK_PARAM_SIZE
	.align		4
.L_60:
        /*01f0*/ 	.byte	0x03, 0x19
        /*01f2*/ 	.short	0x0050


	//----- nvinfo : EIATTR_PARAM_CBANK
	.align		4
        /*01f4*/ 	.byte	0x04, 0x0a
        /*01f6*/ 	.short	(.L_62 - .L_61)
	.align		4
.L_61:
        /*01f8*/ 	.word	index@(.nv.constant0.matmul_kernel)
        /*01fc*/ 	.short	0x0380
        /*01fe*/ 	.short	0x0050


	//----- nvinfo : EIATTR_SW_WAR
	.align		4
.L_62:
        /*0200*/ 	.byte	0x04, 0x36
        /*0202*/ 	.short	(.L_64 - .L_63)
.L_63:
        /*0204*/ 	.word	0x00000008
.L_64:


//--------------------- .nv.compat                --------------------------
	.section	.nv.compat,"",@"SHT_CUDA_COMPAT_INFO"
	.align	4
        /*0000*/ 	.byte	0x02, 0x02, 0x02, 0x00, 0x02, 0x05, 0x05, 0x00, 0x02, 0x03, 0x00, 0x00, 0x02, 0x06, 0x01, 0x00


//--------------------- .nv.callgraph             --------------------------
	.section	.nv.callgraph,"",@"SHT_CUDA_CALLGRAPH"
	.align	4
	.sectionentsize	8
	.align		4
        /*0000*/ 	.word	0x00000000
	.align		4
        /*0004*/ 	.word	0xffffffff
	.align		4
        /*0008*/ 	.word	0x00000000
	.align		4
        /*000c*/ 	.word	0xfffffffe
	.align		4
        /*0010*/ 	.word	0x00000000
	.align		4
        /*0014*/ 	.word	0xfffffffd
	.align		4
        /*0018*/ 	.word	0x00000000
	.align		4
        /*001c*/ 	.word	0xfffffffc


//--------------------- .text.matmul_kernel       --------------------------
	.section	.text.matmul_kernel,"ax",@progbits
	.align	128
        .global         matmul_kernel
        .type           matmul_kernel,@function
        .size           matmul_kernel,(.L_x_20 - matmul_kernel)
        .other          matmul_kernel,@"STO_CUDA_ENTRY STV_DEFAULT"
matmul_kernel:
.text.matmul_kernel:
[----:B------:R-:W0:Y:S01]  /*0000*/  LDC R1, c[0x0][0x37c] ;  /* 0x0000df00ff017b82 */ /* 0x000e220000000800 */
[----:B------:R-:W1:Y:S01]  /*0010*/  S2R R0, SR_TID.X ;  /* 0x0000000000007919 */ /* 0x000e620000002100 */
[----:B------:R-:W2:Y:S01]  /*0020*/  LDCU.64 UR18, c[0x0][0x358] ;  /* 0x00006b00ff1277ac */ /* 0x000ea20008000a00 */
[----:B-1----:R-:W-:-:S13]  /*0030*/  ISETP.GE.U32.AND P1, PT, R0, 0x20, PT ;  /* 0x000000200000780c */ /* 0x002fda0003f26070 */
[----:B--2---:R-:W-:Y:S05]  /*0040*/  @P1 BRA `(.L_x_0) ;  /* 0x0000000000b41947 */ /* 0x004fea0003800000 */
[----:B------:R-:W1:Y:S01]  /*0050*/  S2UR UR6, SR_CgaCtaId ;  /* 0x00000000000679c3 */ /* 0x000e620000008800 */
[----:B------:R-:W-:Y:S01]  /*0060*/  NOP ;  /* 0x0000000000007918 */ /* 0x000fe20000000000 */
[----:B------:R-:W-:Y:S02]  /*0070*/  UMOV UR4, 0x40 ;  /* 0x0000004000047882 */ /* 0x000fe40000000000 */
[----:B-1----:R-:W-:-:S09]  /*0080*/  ULEA UR4, UR6, UR4, 0x18 ;  /* 0x0000000406047291 */ /* 0x002fd2000f8ec0ff */
[----:B------:R-:W1:Y:S01]  /*0090*/  LDS.U8 R2, [UR4] ;  /* 0x00000004ff027984 */ /* 0x000e620008000000 */
[----:B------:R-:W-:Y:S02]  /*00a0*/  UMOV UR4, 0x400 ;  /* 0x0000040000047882 */ /* 0x000fe40000000000 */
[----:B------:R-:W-:Y:S01]  /*00b0*/  ULEA UR4, UR6, UR4, 0x18 ;  /* 0x0000000406047291 */ /* 0x000fe2000f8ec0ff */
[----:B-1----:R-:W-:-:S13]  /*00c0*/  ISETP.NE.AND P0, PT, R2, RZ, PT ;  /* 0x000000ff0200720c */ /* 0x002fda0003f05270 */
[----:B------:R-:W-:Y:S05]  /*00d0*/  @P0 BRA `(.L_x_1) ;  /* 0x0000000000780947 */ /* 0x000fea0003800000 */
[----:B------:R-:W-:-:S13]  /*00e0*/  ELECT P0, URZ, PT ;  /* 0x0000000000ff782f */ /* 0x000fda0003800000 */
[----:B------:R-:W-:Y:S05]  /*00f0*/  @!P0 BRA `(.L_x_2) ;  /* 0x0000000000808947 */ /* 0x000fea0003800000 */
[----:B------:R-:W-:Y:S01]  /*0100*/  UMOV UR5, 0x1 ;  /* 0x0000000100057882 */ /* 0x000fe20000000000 */
[----:B------:R-:W-:-:S04]  /*0110*/  IMAD.MOV.U32 R5, RZ, RZ, 0x1 ;  /* 0x00000001ff057424 */ /* 0x000fc800078e00ff */
[----:B------:R-:W-:Y:S04]  /*0120*/  DEPBAR.LE SB1, 0x36 ;  /* 0x00009d800000791a */ /* 0x000fe80000000000 */
[----:B------:R-:W1:Y:S02]  /*0130*/  UTCATOMSWS.FIND_AND_SET.ALIGN UP0, UR5, UR5 ;  /* 0x00000005000575e3 */ /* 0x000e640008000800 */
[----:B-1----:R-:W-:-:S04]  /*0140*/  PLOP3.LUT P0, PT, PT, PT, UP0, 0x80, 0x8 ;  /* 0x000000000008781c */ /* 0x002fc80003f0f008 */
[----:B------:R-:W-:-:S04]  /*0150*/  SEL R2, RZ, 0xffffffff, !P0 ;  /* 0xffffffffff027807 */ /* 0x000fc80004000000 */
[----:B------:R-:W-:Y:S01]  /*0160*/  ISETP.NE.AND P0, PT, R2, RZ, PT ;  /* 0x000000ff0200720c */ /* 0x000fe20003f05270 */
[----:B------:R-:W-:-:S12]  /*0170*/  IMAD.U32 R2, RZ, RZ, UR5 ;  /* 0x00000005ff027e24 */ /* 0x000fd8000f8e00ff */
[----:B------:R-:W-:Y:S05]  /*0180*/  @P0 BRA `(.L_x_3) ;  /* 0x0000000000240947 */ /* 0x000fea0003800000 */
.L_x_4:
[----:B------:R-:W-:Y:S05]  /*0190*/  NANOSLEEP 0x64 ;  /* 0x000000640000795d */ /* 0x000fea0003800000 */
[----:B------:R-:W-:-:S05]  /*01a0*/  UMOV UR5, 0x1 ;  /* 0x0000000100057882 */ /* 0x000fca0000000000 */
[----:B------:R-:W-:Y:S04]  /*01b0*/  DEPBAR.LE SB1, 0x36 ;  /* 0x00009d800000791a */ /* 0x000fe80000000000 */
[----:B------:R-:W1:Y:S02]  /*01c0*/  UTCATOMSWS.FIND_AND_SET.ALIGN UP0, UR5, UR5 ;  /* 0x00000005000575e3 */ /* 0x000e640008000800 */
[----:B-1----:R-:W-:-:S04]  /*01d0*/  PLOP3.LUT P0, PT, PT, PT, UP0, 0x80, 0x8 ;  /* 0x000000000008781c */ /* 0x002fc80003f0f008 */
[----:B------:R-:W-:-:S04]  /*01e0*/  SEL R2, RZ, 0xffffffff, !P0 ;  /* 0xffffffffff027807 */ /* 0x000fc80004000000 */
[----:B------:R-:W-:Y:S01]  /*01f0*/  ISETP.NE.AND P0, PT, R2, RZ, PT ;  /* 0x000000ff0200720c */ /* 0x000fe20003f05270 */
[----:B------:R-:W-:-:S12]  /*0200*/  IMAD.U32 R2, RZ, RZ, UR5 ;  /* 0x00000005ff027e24 */ /* 0x000fd8000f8e00ff */
[----:B------:R-:W-:Y:S05]  /*0210*/  @!P0 BRA `(.L_x_4) ;  /* 0xfffffffc00dc8947 */ /* 0x000fea000383ffff */
.L_x_3:
[C---:B------:R-:W-:Y:S01]  /*0220*/  VIADD R4, R2.reuse, 0x10 ;  /* 0x0000001002047836 */ /* 0x040fe20000000000 */
[----:B------:R-:W-:Y:S01]  /*0230*/  UMOV UR5, 0x50 ;  /* 0x0000005000057882 */ /* 0x000fe20000000000 */
[C---:B------:R-:W-:Y:S01]  /*0240*/  SHF.L.U32 R3, R5.reuse, R2, RZ ;  /* 0x0000000205037219 */ /* 0x040fe200000006ff */
[----:B------:R-:W-:Y:S01]  /*0250*/  ULEA UR5, UR6, UR5, 0x18 ;  /* 0x0000000506057291 */ /* 0x000fe2000f8ec0ff */
[----:B------:R-:W-:Y:S01]  /*0260*/  IMAD.SHL.U32 R2, R2, 0x20, RZ ;  /* 0x0000002002027824 */ /* 0x000fe200078e00ff */
[----:B------:R-:W-:-:S04]  /*0270*/  SHF.L.U32 R4, R5, R4, RZ ;  /* 0x0000000405047219 */ /* 0x000fc800000006ff */
[----:B------:R-:W-:-:S05]  /*0280*/  LOP3.LUT R3, R4, R3, RZ, 0xfc, !PT ;  /* 0x0000000304037212 */ /* 0x000fca00078efcff */
[----:B------:R1:W-:Y:S04]  /*0290*/  ATOMS.OR RZ, [UR5], R3 ;  /* 0x00000003ffff798c */ /* 0x0003e8000b000005 */
[----:B------:R1:W-:Y:S01]  /*02a0*/  STS [UR4], R2 ;  /* 0x00000002ff007988 */ /* 0x0003e20008000804 */
[----:B------:R-:W-:Y:S05]  /*02b0*/  BRA `(.L_x_2) ;  /* 0x0000000000107947 */ /* 0x000fea0003800000 */
.L_x_1:
[----:B------:R-:W-:-:S05]  /*02c0*/  IMAD.MOV.U32 R2, RZ, RZ, -0x1 ;  /* 0xffffffffff027424 */ /* 0x000fca00078e00ff */
[----:B------:R1:W-:Y:S02]  /*02d0*/  STS [UR4], R2 ;  /* 0x00000002ff007988 */ /* 0x0003e40008000804 */
[----:B-1----:R-:W-:-:S07]  /*02e0*/  MOV R2, 0x300 ;  /* 0x0000030000027802 */ /* 0x002fce0000000f00 */
[----:B0-----:R-:W-:Y:S05]  /*02f0*/  CALL.REL.NOINC `($__internal_1_$__cuda_sm10x_tcgen05_guardrail_trap_phase_invalid_during_alloc) ;  /* 0x0000004400c87944 */ /* 0x001fea0003c00000 */
.L_x_2:
[----:B------:R-:W-:Y:S05]  /*0300*/  WARPSYNC.ALL ;  /* 0x0000000000007948 */ /* 0x000fea0003800000 */
[----:B------:R-:W-:Y:S01]  /*0310*/  NOP ;  /* 0x0000000000007918 */ /* 0x000fe20000000000 */
.L_x_0:
[----:B------:R-:W2:Y:S01]  /*0320*/  LDC.64 R88, c[0x0][0x398] ;  /* 0x0000e600ff587b82 */ /* 0x000ea20000000a00 */
[----:B------:R-:W3:Y:S01]  /*0330*/  S2R R7, SR_CTAID.X ;  /* 0x0000000000077919 */ /* 0x000ee20000002500 */
[----:B------:R-:W-:Y:S01]  /*0340*/  UMOV UR9, 0x400 ;  /* 0x0000040000097882 */ /* 0x000fe20000000000 */
[----:B------:R-:W4:Y:S01]  /*0350*/  LDCU UR17, c[0x0][0x3a4] ;  /* 0x00007480ff1177ac */ /* 0x000f220008000800 */
[----:B------:R-:W-:Y:S01]  /*0360*/  PRMT R107, RZ, 0x7610, R107 ;  /* 0x00007610ff6b7816 */ /* 0x000fe2000000006b */
[----:B------:R-:W1:Y:S03]  /*0370*/  LDCU.128 UR12, c[0x0][0x380] ;  /* 0x00007000ff0c77ac */ /* 0x000e660008000c00 */
[----:B------:R-:W5:Y:S01]  /*0380*/  S2UR UR7, SR_CgaCtaId ;  /* 0x00000000000779c3 */ /* 0x000f620000008800 */
[----:B------:R-:W-:-:S07]  /*0390*/  UMOV UR11, 0x1 ;  /* 0x00000001000b7882 */ /* 0x000fce0000000000 */
[----:B------:R-:W0:Y:S01]  /*03a0*/  LDC R106, c[0x0][0x3a0] ;  /* 0x0000e800ff6a7b82 */ /* 0x000e220000000800 */
[----:B-12---:R-:W-:Y:S01]  /*03b0*/  VIADD R2, R89, 0xf ;  /* 0x0000000f59027836 */ /* 0x006fe20000000000 */
[----:B------:R-:W-:-:S04]  /*03c0*/  IABS R15, R89 ;  /* 0x00000059000f7213 */ /* 0x000fc80000000000 */
[----:B------:R-:W-:Y:S01]  /*03d0*/  SHF.R.S32.HI R3, RZ, 0x1f, R2 ;  /* 0x0000001fff037819 */ /* 0x000fe20000011402 */
[----:B-----5:R-:W-:-:S03]  /*03e0*/  ULEA UR9, UR7, UR9, 0x18 ;  /* 0x0000000907097291 */ /* 0x020fc6000f8ec0ff */
[----:B------:R-:W-:Y:S02]  /*03f0*/  LEA.HI R3, R3, R2, RZ, 0x4 ;  /* 0x0000000203037211 */ /* 0x000fe400078f20ff */
[----:B---3--:R-:W-:Y:S01]  /*0400*/  IABS R8, R7 ;  /* 0x0000000700087213 */ /* 0x008fe20000000000 */
[----:B------:R-:W-:Y:S01]  /*0410*/  UIADD3 UR6, UPT, UPT, UR9, 0x5000, URZ ;  /* 0x0000500009067890 */ /* 0x000fe2000fffe0ff */
[----:B------:R-:W-:-:S05]  /*0420*/  SHF.R.S32.HI R3, RZ, 0x4, R3 ;  /* 0x00000004ff037819 */ /* 0x000fca0000011403 */
[----:B------:R-:W-:-:S05]  /*0430*/  IMAD.SHL.U32 R4, R3, 0x8, RZ ;  /* 0x0000000803047824 */ /* 0x000fca00078e00ff */
[-C--:B------:R-:W-:Y:S02]  /*0440*/  IABS R9, R4.reuse ;  /* 0x0000000400097213 */ /* 0x080fe40000000000 */
[----:B------:R-:W-:Y:S02]  /*0450*/  IABS R10, R4 ;  /* 0x00000004000a7213 */ /* 0x000fe40000000000 */
[----:B------:R-:W1:Y:S08]  /*0460*/  I2F.RP R5, R9 ;  /* 0x0000000900057306 */ /* 0x000e700000209400 */
[----:B-1----:R-:W1:Y:S02]  /*0470*/  MUFU.RCP R5, R5 ;  /* 0x0000000500057308 */ /* 0x002e640000001000 */
[----:B-1----:R-:W-:-:S02]  /*0480*/  VIADD R2, R5, 0xffffffe ;  /* 0x0ffffffe05027836 */ /* 0x002fc40000000000 */
[----:B------:R-:W-:-:S04]  /*0490*/  IMAD.MOV R5, RZ, RZ, -R10 ;  /* 0x000000ffff057224 */ /* 0x000fc800078e0a0a */
[----:B------:R1:W2:Y:S02]  /*04a0*/  F2I.FTZ.U32.TRUNC.NTZ R3, R2 ;  /* 0x0000000200037305 */ /* 0x0002a4000021f000 */
[----:B-1----:R-:W-:Y:S02]  /*04b0*/  IMAD.MOV.U32 R2, RZ, RZ, RZ ;  /* 0x000000ffff027224 */ /* 0x002fe400078e00ff */
[----:B--2---:R-:W-:-:S04]  /*04c0*/  IMAD.MOV R6, RZ, RZ, -R3 ;  /* 0x000000ffff067224 */ /* 0x004fc800078e0a03 */
[----:B------:R-:W-:Y:S02]  /*04d0*/  IMAD R11, R6, R9, RZ ;  /* 0x00000009060b7224 */ /* 0x000fe400078e02ff */
[----:B------:R-:W-:Y:S02]  /*04e0*/  IMAD.MOV.U32 R6, RZ, RZ, R8 ;  /* 0x000000ffff067224 */ /* 0x000fe400078e0008 */
[----:B------:R-:W-:Y:S01]  /*04f0*/  IMAD.HI.U32 R3, R3, R11, R2 ;  /* 0x0000000b03037227 */ /* 0x000fe200078e0002 */
[----:B------:R-:W-:-:S05]  /*0500*/  IABS R11, R88 ;  /* 0x00000058000b7213 */ /* 0x000fca0000000000 */
[----:B------:R-:W-:-:S04]  /*0510*/  IMAD.HI.U32 R3, R3, R6, RZ ;  /* 0x0000000603037227 */ /* 0x000fc800078e00ff */
[----:B------:R-:W-:Y:S01]  /*0520*/  IMAD R2, R3, R5, R6 ;  /* 0x0000000503027224 */ /* 0x000fe200078e0206 */
[----:B------:R-:W-:Y:S04]  /*0530*/  BAR.SYNC.DEFER_BLOCKING 0x0 ;  /* 0x0000000000007b1d */ /* 0x000fe80000010000 */
[----:B------:R-:W-:-:S13]  /*0540*/  ISETP.GT.U32.AND P2, PT, R9, R2, PT ;  /* 0x000000020900720c */ /* 0x000fda0003f44070 */
[----:B------:R-:W-:Y:S02]  /*0550*/  @!P2 IMAD.IADD R2, R2, 0x1, -R9 ;  /* 0x000000010202a824 */ /* 0x000fe400078e0a09 */
[----:B------:R-:W-:Y:S01]  /*0560*/  @!P2 VIADD R3, R3, 0x1 ;  /* 0x000000010303a836 */ /* 0x000fe20000000000 */
[----:B------:R-:W-:Y:S02]  /*0570*/  ISETP.NE.AND P2, PT, R4, RZ, PT ;  /* 0x000000ff0400720c */ /* 0x000fe40003f45270 */
[----:B------:R-:W-:Y:S02]  /*0580*/  ISETP.GE.U32.AND P0, PT, R2, R9, PT ;  /* 0x000000090200720c */ /* 0x000fe40003f06070 */
[----:B------:R-:W-:-:S04]  /*0590*/  LOP3.LUT R2, R7, R4, RZ, 0x3c, !PT ;  /* 0x0000000407027212 */ /* 0x000fc800078e3cff */
[----:B------:R-:W-:Y:S01]  /*05a0*/  ISETP.GE.AND P3, PT, R2, RZ, PT ;  /* 0x000000ff0200720c */ /* 0x000fe20003f66270 */
[----:B------:R-:W-:-:S06]  /*05b0*/  VIADD R2, R88, 0x3f ;  /* 0x0000003f58027836 */ /* 0x000fcc0000000000 */
[----:B------:R-:W-:-:S04]  /*05c0*/  @P0 VIADD R3, R3, 0x1 ;  /* 0x0000000103030836 */ /* 0x000fc80000000000 */
[----:B------:R-:W-:Y:S01]  /*05d0*/  IMAD.MOV.U32 R5, RZ, RZ, R3 ;  /* 0x000000ffff057224 */ /* 0x000fe200078e0003 */
[----:B------:R-:W-:-:S03]  /*05e0*/  SHF.R.S32.HI R3, RZ, 0x1f, R2 ;  /* 0x0000001fff037819 */ /* 0x000fc60000011402 */
[----:B------:R-:W-:Y:S01]  /*05f0*/  @!P3 IMAD.MOV R5, RZ, RZ, -R5 ;  /* 0x000000ffff05b224 */ /* 0x000fe200078e0a05 */
[----:B------:R-:W-:Y:S02]  /*0600*/  @!P2 LOP3.LUT R5, RZ, R4, RZ, 0x33, !PT ;  /* 0x00000004ff05a212 */ /* 0x000fe400078e33ff */
[----:B------:R-:W-:-:S03]  /*0610*/  LEA.HI R3, R3, R2, RZ, 0x6 ;  /* 0x0000000203037211 */ /* 0x000fc600078f30ff */
[----:B------:R-:W-:Y:S02]  /*0620*/  IMAD.SHL.U32 R8, R5, 0x8, RZ ;  /* 0x0000000805087824 */ /* 0x000fe400078e00ff */
[----:B------:R-:W-:-:S03]  /*0630*/  IMAD.MOV R5, RZ, RZ, -R5 ;  /* 0x000000ffff057224 */ /* 0x000fc600078e0a05 */
[----:B------:R-:W-:Y:S01]  /*0640*/  LEA.HI.SX32 R3, R3, -R8, 0x1a ;  /* 0x8000000803037211 */ /* 0x000fe200078fd2ff */
[----:B------:R-:W-:-:S03]  /*0650*/  IMAD R10, R4, R5, R7 ;  /* 0x00000005040a7224 */ /* 0x000fc600078e0207 */
[----:B------:R-:W-:Y:S02]  /*0660*/  VIMNMX R13, PT, PT, R3, 0x8, PT ;  /* 0x00000008030d7848 */ /* 0x000fe40003fe0100 */
[----:B------:R-:W-:Y:S02]  /*0670*/  IABS R4, R10 ;  /* 0x0000000a00047213 */ /* 0x000fe40000000000 */
[-C--:B------:R-:W-:Y:S02]  /*0680*/  IABS R9, R13.reuse ;  /* 0x0000000d00097213 */ /* 0x080fe40000000000 */
[----:B------:R-:W-:Y:S02]  /*0690*/  IABS R7, R13 ;  /* 0x0000000d00077213 */ /* 0x000fe40000000000 */
[----:B------:R-:W1:Y:S08]  /*06a0*/  I2F.RP R6, R9 ;  /* 0x0000000900067306 */ /* 0x000e700000209400 */
[----:B-1----:R-:W1:Y:S02]  /*06b0*/  MUFU.RCP R6, R6 ;  /* 0x0000000600067308 */ /* 0x002e640000001000 */
[----:B-1----:R-:W-:-:S06]  /*06c0*/  VIADD R2, R6, 0xffffffe ;  /* 0x0ffffffe06027836 */ /* 0x002fcc0000000000 */
[----:B------:R-:W1:Y:S08]  /*06d0*/  I2F.RP R6, R11 ;  /* 0x0000000b00067306 */ /* 0x000e700000209400 */
[----:B------:R2:W3:Y:S08]  /*06e0*/  F2I.FTZ.U32.TRUNC.NTZ R3, R2 ;  /* 0x0000000200037305 */ /* 0x0004f0000021f000 */
[----:B-1----:R-:W1:Y:S01]  /*06f0*/  MUFU.RCP R6, R6 ;  /* 0x0000000600067308 */ /* 0x002e620000001000 */
[----:B--2---:R-:W-:-:S02]  /*0700*/  IMAD.MOV.U32 R2, RZ, RZ, RZ ;  /* 0x000000ffff027224 */ /* 0x004fc400078e00ff */
[----:B---3--:R-:W-:-:S04]  /*0710*/  IMAD.MOV R12, RZ, RZ, -R3 ;  /* 0x000000ffff0c7224 */ /* 0x008fc800078e0a03 */
[----:B------:R-:W-:-:S04]  /*0720*/  IMAD R5, R12, R9, RZ ;  /* 0x000000090c057224 */ /* 0x000fc800078e02ff */
[----:B------:R-:W-:-:S04]  /*0730*/  IMAD.HI.U32 R3, R3, R5, R2 ;  /* 0x0000000503037227 */ /* 0x000fc800078e0002 */
[----:B------:R-:W-:Y:S02]  /*0740*/  IMAD.MOV.U32 R2, RZ, RZ, R4 ;  /* 0x000000ffff027224 */ /* 0x000fe400078e0004 */
[----:B------:R-:W-:Y:S02]  /*0750*/  IMAD.MOV R4, RZ, RZ, -R7 ;  /* 0x000000ffff047224 */ /* 0x000fe400078e0a07 */
[----:B------:R-:W-:Y:S01]  /*0760*/  IMAD.HI.U32 R3, R3, R2, RZ ;  /* 0x0000000203037227 */ /* 0x000fe200078e00ff */
[----:B------:R-:W2:Y:S03]  /*0770*/  I2F.RP R7, R15 ;  /* 0x0000000f00077306 */ /* 0x000ea60000209400 */
[----:B------:R-:W-:Y:S02]  /*0780*/  IMAD R2, R3, R4, R2 ;  /* 0x0000000403027224 */ /* 0x000fe400078e0202 */
[----:B-1----:R-:W-:-:S03]  /*0790*/  VIADD R4, R6, 0xffffffe ;  /* 0x0ffffffe06047836 */ /* 0x002fc60000000000 */
[----:B------:R-:W-:Y:S01]  /*07a0*/  ISETP.GT.U32.AND P2, PT, R9, R2, PT ;  /* 0x000000020900720c */ /* 0x000fe20003f44070 */
[----:B--2---:R-:W1:-:S12]  /*07b0*/  MUFU.RCP R7, R7 ;  /* 0x0000000700077308 */ /* 0x004e580000001000 */
[----:B------:R-:W-:Y:S02]  /*07c0*/  @!P2 IMAD.IADD R2, R2, 0x1, -R9 ;  /* 0x000000010202a824 */ /* 0x000fe400078e0a09 */
[----:B------:R-:W-:Y:S01]  /*07d0*/  @!P2 VIADD R3, R3, 0x1 ;  /* 0x000000010303a836 */ /* 0x000fe20000000000 */
[----:B------:R-:W-:Y:S02]  /*07e0*/  ISETP.NE.AND P2, PT, R13, RZ, PT ;  /* 0x000000ff0d00720c */ /* 0x000fe40003f45270 */
[----:B------:R-:W-:Y:S02]  /*07f0*/  ISETP.GE.U32.AND P0, PT, R2, R9, PT ;  /* 0x000000090200720c */ /* 0x000fe40003f06070 */
[----:B------:R-:W-:-:S04]  /*0800*/  LOP3.LUT R2, R10, R13, RZ, 0x3c, !PT ;  /* 0x0000000d0a027212 */ /* 0x000fc800078e3cff */
[----:B------:R-:W-:Y:S01]  /*0810*/  ISETP.GE.AND P3, PT, R2, RZ, PT ;  /* 0x000000ff0200720c */ /* 0x000fe20003f66270 */
[----:B-1----:R-:W-:Y:S01]  /*0820*/  VIADD R5, R7, 0xffffffe ;  /* 0x0ffffffe07057836 */ /* 0x002fe20000000000 */
[----:B------:R-:W-:-:S04]  /*0830*/  SHF.R.U32.HI R7, RZ, 0x7, R0 ;  /* 0x00000007ff077819 */ /* 0x000fc80000011600 */
[----:B------:R-:W-:Y:S01]  /*0840*/  SGXT.U32 R7, R7, 0x1 ;  /* 0x000000010707781a */ /* 0x000fe20000000000 */
[----:B------:R-:W-:Y:S01]  /*0850*/  @P0 VIADD R3, R3, 0x1 ;  /* 0x0000000103030836 */ /* 0x000fe20000000000 */
[----:B------:R-:W1:Y:S03]  /*0860*/  F2I.FTZ.U32.TRUNC.NTZ R5, R5 ;  /* 0x0000000500057305 */ /* 0x000e66000021f000 */
[----:B------:R-:W-:-:S04]  /*0870*/  IMAD.MOV.U32 R9, RZ, RZ, R3 ;  /* 0x000000ffff097224 */ /* 0x000fc800078e0003 */
[----:B------:R-:W-:Y:S01]  /*0880*/  @!P3 IMAD.MOV R9, RZ, RZ, -R9 ;  /* 0x000000ffff09b224 */ /* 0x000fe200078e0a09 */
[----:B------:R2:W3:Y:S01]  /*0890*/  F2I.FTZ.U32.TRUNC.NTZ R3, R4 ;  /* 0x0000000400037305 */ /* 0x0004e2000021f000 */
[----:B------:R-:W-:-:S05]  /*08a0*/  @!P2 LOP3.LUT R9, RZ, R13, RZ, 0x33, !PT ;  /* 0x0000000dff09a212 */ /* 0x000fca00078e33ff */
[----:B------:R-:W-:Y:S02]  /*08b0*/  IMAD.SHL.U32 R6, R9, 0x10, RZ ;  /* 0x0000001009067824 */ /* 0x000fe400078e00ff */
[----:B-1----:R-:W-:Y:S02]  /*08c0*/  IMAD.MOV R14, RZ, RZ, -R5 ;  /* 0x000000ffff0e7224 */ /* 0x002fe400078e0a05 */
[----:B------:R-:W-:Y:S01]  /*08d0*/  IMAD.MOV R2, RZ, RZ, -R9 ;  /* 0x000000ffff027224 */ /* 0x000fe200078e0a09 */
[----:B------:R-:W-:Y:S01]  /*08e0*/  LOP3.LUT R75, R6, R7, RZ, 0xfc, !PT ;  /* 0x00000007064b7212 */ /* 0x000fe200078efcff */
[----:B------:R-:W-:Y:S02]  /*08f0*/  IMAD R7, R14, R15, RZ ;  /* 0x0000000f0e077224 */ /* 0x000fe400078e02ff */
[----:B--2---:R-:W-:Y:S01]  /*0900*/  IMAD.MOV.U32 R4, RZ, RZ, RZ ;  /* 0x000000ffff047224 */ /* 0x004fe200078e00ff */
[----:B------:R-:W-:Y:S01]  /*0910*/  LOP3.LUT R86, R75, 0x4, RZ, 0xfc, !PT ;  /* 0x000000044b567812 */ /* 0x000fe200078efcff */
[----:B------:R-:W-:Y:S01]  /*0920*/  IMAD R2, R13, R2, R10 ;  /* 0x000000020d027224 */ /* 0x000fe200078e020a */
[----:B------:R-:W-:Y:S01]  /*0930*/  LOP3.LUT R127, R75, 0x6, RZ, 0xfc, !PT ;  /* 0x000000064b7f7812 */ /* 0x000fe200078efcff */
[----:B---3--:R-:W-:Y:S01]  /*0940*/  IMAD.MOV R12, RZ, RZ, -R3 ;  /* 0x000000ffff0c7224 */ /* 0x008fe200078e0a03 */
[----:B------:R-:W-:Y:S01]  /*0950*/  IABS R84, R86 ;  /* 0x0000005600547213 */ /* 0x000fe20000000000 */
[----:B------:R-:W-:Y:S01]  /*0960*/  IMAD.HI.U32 R5, R5, R7, R4 ;  /* 0x0000000705057227 */ /* 0x000fe200078e0004 */
[----:B------:R-:W-:-:S02]  /*0970*/  LOP3.LUT R4, R0, 0x3f, RZ, 0xc0, !PT ;  /* 0x0000003f00047812 */ /* 0x000fc400078ec0ff */
[----:B------:R-:W-:Y:S01]  /*0980*/  IABS R108, R127 ;  /* 0x0000007f006c7213 */ /* 0x000fe20000000000 */
[----:B------:R-:W-:Y:S01]  /*0990*/  IMAD.IADD R7, R8, 0x1, R2 ;  /* 0x0000000108077824 */ /* 0x000fe200078e0202 */
[C---:B------:R-:W-:Y:S01]  /*09a0*/  LOP3.LUT R82, R75.reuse, 0x2, RZ, 0xfc, !PT ;  /* 0x000000024b527812 */ /* 0x040fe200078efcff */
[----:B------:R-:W-:Y:S01]  /*09b0*/  IMAD R13, R12, R11, RZ ;  /* 0x0000000b0c0d7224 */ /* 0x000fe200078e02ff */
[----:B------:R-:W-:Y:S01]  /*09c0*/  LOP3.LUT R111, R75, 0xc, RZ, 0xfc, !PT ;  /* 0x0000000c4b6f7812 */ /* 0x000fe200078efcff */
[----:B------:R-:W-:Y:S01]  /*09d0*/  IMAD.MOV.U32 R2, RZ, RZ, RZ ;  /* 0x000000ffff027224 */ /* 0x000fe200078e00ff */
[----:B------:R-:W-:Y:S01]  /*09e0*/  IABS R10, R82 ;  /* 0x00000052000a7213 */ /* 0x000fe20000000000 */
[----:B------:R-:W-:Y:S01]  /*09f0*/  IMAD R7, R7, 0x40, R4 ;  /* 0x0000004007077824 */ /* 0x000fe200078e0204 */
[----:B------:R-:W-:Y:S01]  /*0a00*/  IABS R122, R111 ;  /* 0x0000006f007a7213 */ /* 0x000fe20000000000 */
[----:B------:R-:W-:Y:S01]  /*0a10*/  IMAD.HI.U32 R2, R3, R13, R2 ;  /* 0x0000000d03027227 */ /* 0x000fe200078e0002 */
[----:B------:R-:W-:-:S02]  /*0a20*/  LOP3.LUT R92, R75, 0x8, RZ, 0xfc, !PT ;  /* 0x000000084b5c7812 */ /* 0x000fc400078efcff */
[----:B------:R-:W-:Y:S01]  /*0a30*/  IABS R80, R75 ;  /* 0x0000004b00507213 */ /* 0x000fe20000000000 */
[----:B------:R-:W-:Y:S01]  /*0a40*/  IMAD.HI.U32 R3, R5, R84, RZ ;  /* 0x0000005405037227 */ /* 0x000fe200078e00ff */
[----:B------:R-:W-:Y:S02]  /*0a50*/  IABS R90, R92 ;  /* 0x0000005c005a7213 */ /* 0x000fe40000000000 */
[C---:B------:R-:W-:Y:S01]  /*0a60*/  LOP3.LUT R95, R75.reuse, 0xa, RZ, 0xfc, !PT ;  /* 0x0000000a4b5f7812 */ /* 0x040fe200078efcff */
[----:B------:R-:W-:Y:S01]  /*0a70*/  IMAD.MOV R4, RZ, RZ, -R3 ;  /* 0x000000ffff047224 */ /* 0x000fe200078e0a03 */
[----:B------:R-:W-:Y:S01]  /*0a80*/  LOP3.LUT R132, R75, 0xe, RZ, 0xfc, !PT ;  /* 0x0000000e4b847812 */ /* 0x000fe200078efcff */
[----:B------:R-:W-:-:S04]  /*0a90*/  IMAD.HI.U32 R3, R5, R108, RZ ;  /* 0x0000006c05037227 */ /* 0x000fc800078e00ff */
[----:B------:R-:W-:Y:S02]  /*0aa0*/  IMAD.MOV R3, RZ, RZ, -R3 ;  /* 0x000000ffff037224 */ /* 0x000fe400078e0a03 */
[----:B------:R-:W-:-:S04]  /*0ab0*/  IMAD.HI.U32 R9, R5, R10, RZ ;  /* 0x0000000a05097227 */ /* 0x000fc800078e00ff */
[----:B------:R-:W-:Y:S02]  /*0ac0*/  IMAD R108, R15, R3, R108 ;  /* 0x000000030f6c7224 */ /* 0x000fe400078e026c */
[----:B------:R-:W-:-:S03]  /*0ad0*/  IMAD.HI.U32 R3, R5, R122, RZ ;  /* 0x0000007a05037227 */ /* 0x000fc600078e00ff */
[C---:B------:R-:W-:Y:S01]  /*0ae0*/  ISETP.GT.U32.AND P3, PT, R15.reuse, R108, PT ;  /* 0x0000006c0f00720c */ /* 0x040fe20003f64070 */
[----:B------:R-:W-:Y:S02]  /*0af0*/  IMAD.MOV R9, RZ, RZ, -R9 ;  /* 0x000000ffff097224 */ /* 0x000fe400078e0a09 */
[----:B------:R-:W-:Y:S02]  /*0b00*/  IMAD.MOV R3, RZ, RZ, -R3 ;  /* 0x000000ffff037224 */ /* 0x000fe400078e0a03 */
[C---:B------:R-:W-:Y:S02]  /*0b10*/  IMAD R84, R15.reuse, R4, R84 ;  /* 0x000000040f547224 */ /* 0x040fe400078e0254 */
[----:B------:R-:W-:Y:S01]  /*0b20*/  IMAD R83, R15, R9, R10 ;  /* 0x000000090f537224 */ /* 0x000fe200078e020a */
[----:B------:R-:W-:Y:S01]  /*0b30*/  IABS R10, R95 ;  /* 0x0000005f000a7213 */ /* 0x000fe20000000000 */
[----:B------:R-:W-:Y:S01]  /*0b40*/  IMAD.HI.U32 R4, R5, R90, RZ ;  /* 0x0000005a05047227 */ /* 0x000fe200078e00ff */
[----:B------:R-:W-:-:S02]  /*0b50*/  IABS R9, R132 ;  /* 0x0000008400097213 */ /* 0x000fc40000000000 */
[----:B------:R-:W-:Y:S01]  /*0b60*/  ISETP.GT.U32.AND P6, PT, R15, R83, PT ;  /* 0x000000530f00720c */ /* 0x000fe20003fc4070 */
[----:B------:R-:W-:Y:S01]  /*0b70*/  IMAD.HI.U32 R8, R5, R80, RZ ;  /* 0x0000005005087227 */ /* 0x000fe200078e00ff */
[----:B------:R-:W-:-:S03]  /*0b80*/  ISETP.GT.U32.AND P4, PT, R15, R84, PT ;  /* 0x000000540f00720c */ /* 0x000fc60003f84070 */
[C---:B------:R-:W-:Y:S02]  /*0b90*/  IMAD R122, R15.reuse, R3, R122 ;  /* 0x000000030f7a7224 */ /* 0x040fe400078e027a */
[----:B------:R-:W-:Y:S01]  /*0ba0*/  IMAD.MOV R4, RZ, RZ, -R4 ;  /* 0x000000ffff047224 */ /* 0x000fe200078e0a04 */
[----:B------:R-:W1:Y:S01]  /*0bb0*/  LDS R3, [UR9] ;  /* 0x00000009ff037984 */ /* 0x000e620008000800 */
[----:B------:R-:W-:Y:S02]  /*0bc0*/  IMAD.MOV R8, RZ, RZ, -R8 ;  /* 0x000000ffff087224 */ /* 0x000fe400078e0a08 */
[C---:B------:R-:W-:Y:S01]  /*0bd0*/  IMAD R90, R15.reuse, R4, R90 ;  /* 0x000000040f5a7224 */ /* 0x040fe200078e025a */
[----:B------:R-:W-:Y:S01]  /*0be0*/  IABS R4, R7 ;  /* 0x0000000700047213 */ /* 0x000fe20000000000 */
[----:B------:R-:W-:Y:S02]  /*0bf0*/  IMAD R80, R15, R8, R80 ;  /* 0x000000080f507224 */ /* 0x000fe400078e0250 */
[----:B------:R-:W-:Y:S01]  /*0c00*/  IMAD.HI.U32 R8, R5, R10, RZ ;  /* 0x0000000a05087227 */ /* 0x000fe200078e00ff */
[----:B------:R-:W-:-:S02]  /*0c10*/  ISETP.GT.U32.AND P0, PT, R15, R90, PT ;  /* 0x0000005a0f00720c */ /* 0x000fc40003f04070 */
[----:B------:R-:W-:Y:S01]  /*0c20*/  ISETP.GT.U32.AND P5, PT, R15, R80, PT ;  /* 0x000000500f00720c */ /* 0x000fe20003fa4070 */
[----:B------:R-:W-:Y:S02]  /*0c30*/  IMAD.MOV R8, RZ, RZ, -R8 ;  /* 0x000000ffff087224 */ /* 0x000fe400078e0a08 */
[----:B------:R-:W-:-:S04]  /*0c40*/  IMAD.HI.U32 R2, R2, R4, RZ ;  /* 0x0000000402027227 */ /* 0x000fc800078e00ff */
[----:B------:R-:W-:Y:S02]  /*0c50*/  IMAD R91, R15, R8, R10 ;  /* 0x000000080f5b7224 */ /* 0x000fe400078e020a */
[----:B------:R-:W-:Y:S01]  /*0c60*/  @!P6 IMAD.IADD R83, R83, 0x1, -R15 ;  /* 0x000000015353e824 */ /* 0x000fe200078e0a0f */
[C---:B------:R-:W-:Y:S01]  /*0c70*/  ISETP.GT.U32.AND P6, PT, R15.reuse, R122, PT ;  /* 0x0000007a0f00720c */ /* 0x040fe20003fc4070 */
[----:B------:R-:W-:Y:S01]  /*0c80*/  IMAD.MOV R2, RZ, RZ, -R2 ;  /* 0x000000ffff027224 */ /* 0x000fe200078e0a02 */
[----:B------:R-:W-:Y:S01]  /*0c90*/  ISETP.GT.U32.AND P2, PT, R15, R91, PT ;  /* 0x0000005b0f00720c */ /* 0x000fe20003f44070 */
[----:B------:R-:W-:Y:S01]  /*0ca0*/  IMAD.MOV.U32 R8, RZ, RZ, R9 ;  /* 0x000000ffff087224 */ /* 0x000fe200078e0009 */
[----:B------:R-:W-:Y:S01]  /*0cb0*/  SHF.R.U32.HI R9, RZ, 0x6, R0 ;  /* 0x00000006ff097819 */ /* 0x000fe20000011600 */
[----:B------:R-:W-:Y:S01]  /*0cc0*/  IMAD R4, R11, R2, R4 ;  /* 0x000000020b047224 */ /* 0x000fe200078e0204 */
[----:B------:R-:W-:Y:S01]  /*0cd0*/  SHF.R.U32.HI R2, RZ, 0x5, R0 ;  /* 0x00000005ff027819 */ /* 0x000fe20000011600 */
[----:B------:R-:W-:Y:S01]  /*0ce0*/  IMAD.HI.U32 R5, R5, R8, RZ ;  /* 0x0000000805057227 */ /* 0x000fe200078e00ff */
[----:B------:R-:W-:-:S02]  /*0cf0*/  SGXT.U32 R9, R9, 0x2 ;  /* 0x000000020909781a */ /* 0x000fc40000000000 */
[----:B------:R-:W-:Y:S01]  /*0d00*/  R2UR UR16, R2 ;  /* 0x00000000021072ca */ /* 0x000fe200000e0000 */
[--C-:B------:R-:W-:Y:S01]  /*0d10*/  @!P0 IMAD.IADD R90, R90, 0x1, -R15.reuse ;  /* 0x000000015a5a8824 */ /* 0x100fe200078e0a0f */
[----:B------:R-:W-:Y:S01]  /*0d20*/  ISETP.GT.U32.AND P0, PT, R15, R83, PT ;  /* 0x000000530f00720c */ /* 0x000fe20003f04070 */
[----:B------:R-:W-:Y:S01]  /*0d30*/  @!P3 IMAD.IADD R108, R108, 0x1, -R15 ;  /* 0x000000016c6cb824 */ /* 0x000fe200078e0a0f */
[----:B------:R-:W-:Y:S01]  /*0d40*/  ISETP.GT.U32.AND P3, PT, R11, R4, PT ;  /* 0x000000040b00720c */ /* 0x000fe20003f64070 */
[----:B------:R-:W-:Y:S01]  /*0d50*/  IMAD.MOV R5, RZ, RZ, -R5 ;  /* 0x000000ffff057224 */ /* 0x000fe200078e0a05 */
[----:B------:R-:W-:Y:S01]  /*0d60*/  LOP3.LUT R10, R9, 0x8, RZ, 0xfc, !PT ;  /* 0x00000008090a7812 */ /* 0x000fe200078efcff */
[--C-:B------:R-:W-:Y:S01]  /*0d70*/  @!P6 IMAD.IADD R122, R122, 0x1, -R15.reuse ;  /* 0x000000017a7ae824 */ /* 0x100fe200078e0a0f */
[C---:B------:R-:W-:Y:S01]  /*0d80*/  ISETP.GT.U32.AND P6, PT, R15.reuse, R108, PT ;  /* 0x0000006c0f00720c */ /* 0x040fe20003fc4070 */
[----:B------:R-:W-:Y:S01]  /*0d90*/  IMAD R117, R15, R5, R8 ;  /* 0x000000050f757224 */ /* 0x000fe200078e0208 */
[----:B-1----:R-:W-:Y:S01]  /*0da0*/  R2UR UR8, R3 ;  /* 0x00000000030872ca */ /* 0x002fe200000e0000 */
[--C-:B------:R-:W-:Y:S01]  /*0db0*/  @!P4 IMAD.IADD R84, R84, 0x1, -R15.reuse ;  /* 0x000000015454c824 */ /* 0x100fe200078e0a0f */
[----:B------:R-:W1:Y:S01]  /*0dc0*/  LDC.64 R2, c[0x0][0x3a8] ;  /* 0x0000ea00ff027b82 */ /* 0x000e620000000a00 */
[--C-:B------:R-:W-:Y:S01]  /*0dd0*/  @!P2 IMAD.IADD R91, R91, 0x1, -R15.reuse ;  /* 0x000000015b5ba824 */ /* 0x100fe200078e0a0f */
[----:B------:R-:W-:Y:S01]  /*0de0*/  ISETP.GT.U32.AND P4, PT, R15, R117, PT ;  /* 0x000000750f00720c */ /* 0x000fe20003f84070 */
[----:B------:R-:W-:Y:S01]  /*0df0*/  @!P0 IMAD.IADD R83, R83, 0x1, -R15 ;  /* 0x0000000153538824 */ /* 0x000fe200078e0a0f */
[C---:B------:R-:W-:Y:S01]  /*0e00*/  ISETP.GT.U32.AND P2, PT, R15.reuse, R84, PT ;  /* 0x000000540f00720c */ /* 0x040fe20003f44070 */
[----:B------:R-:W-:Y:S01]  /*0e10*/  @!P3 IMAD.IADD R4, R4, 0x1, -R11 ;  /* 0x000000010404b824 */ /* 0x000fe200078e0a0b */
[C---:B------:R-:W-:Y:S01]  /*0e20*/  ISETP.GT.U32.AND P0, PT, R15.reuse, R91, PT ;  /* 0x0000005b0f00720c */ /* 0x040fe20003f04070 */
[--C-:B------:R-:W-:Y:S01]  /*0e30*/  @!P5 IMAD.IADD R80, R80, 0x1, -R15.reuse ;  /* 0x000000015050d824 */ /* 0x100fe200078e0a0f */
[----:B------:R-:W-:Y:S01]  /*0e40*/  ISETP.GT.U32.AND P3, PT, R15, R90, PT ;  /* 0x0000005a0f00720c */ /* 0x000fe20003f64070 */
[--C-:B------:R-:W-:Y:S01]  /*0e50*/  @!P6 IMAD.IADD R108, R108, 0x1, -R15.reuse ;  /* 0x000000016c6ce824 */ /* 0x100fe200078e0a0f */
[----:B------:R-:W-:Y:S01]  /*0e60*/  ISETP.GT.U32.AND P6, PT, R11, R4, PT ;  /* 0x000000040b00720c */ /* 0x000fe20003fc4070 */
[----:B------:R-:W-:Y:S01]  /*0e70*/  USHF.L.U32 UR4, UR16, 0x15, URZ ;  /* 0x0000001510047899 */ /* 0x000fe200080006ff */
[----:B------:R-:W-:Y:S01]  /*0e80*/  ISETP.GT.U32.AND P5, PT, R15, R80, PT ;  /* 0x000000500f00720c */ /* 0x000fe20003fa4070 */
[----:B------:R-:W-:Y:S01]  /*0e90*/  USHF.L.U32 UR5, UR16, 0x1, URZ ;  /* 0x0000000110057899 */ /* 0x000fe200080006ff */
[----:B0-----:R-:W-:Y:S01]  /*0ea0*/  VIADD R8, R106, 0x7f ;  /* 0x0000007f6a087836 */ /* 0x001fe20000000000 */
[----:B------:R-:W-:Y:S01]  /*0eb0*/  ULOP3.LUT UR4, UR4, 0x600000, URZ, 0xc0, !UPT ;  /* 0x0060000004047892 */ /* 0x000fe2000f8ec0ff */
[--C-:B------:R-:W-:Y:S01]  /*0ec0*/  @!P4 IMAD.IADD R117, R117, 0x1, -R15.reuse ;  /* 0x000000017575c824 */ /* 0x100fe200078e0a0f */
[----:B------:R-:W-:Y:S01]  /*0ed0*/  ISETP.GT.U32.AND P4, PT, R15, R122, PT ;  /* 0x0000007a0f00720c */ /* 0x000fe20003f84070 */
[--C-:B------:R-:W-:Y:S01]  /*0ee0*/  @!P2 IMAD.IADD R84, R84, 0x1, -R15.reuse ;  /* 0x000000015454a824 */ /* 0x100fe200078e0a0f */
[----:B------:R-:W-:Y:S01]  /*0ef0*/  ULOP3.LUT UR5, UR5, 0x8, URZ, 0xc0, !UPT ;  /* 0x0000000805057892 */ /* 0x000fe2000f8ec0ff */
[--C-:B------:R-:W-:Y:S01]  /*0f00*/  @!P0 IMAD.IADD R91, R91, 0x1, -R15.reuse ;  /* 0x000000015b5b8824 */ /* 0x100fe200078e0a0f */
[----:B------:R-:W-:Y:S01]  /*0f10*/  BAR.SYNC.DEFER_BLOCKING 0x0 ;  /* 0x0000000000007b1d */ /* 0x000fe20000010000 */
[----:B------:R-:W-:Y:S01]  /*0f20*/  ISETP.GT.U32.AND P2, PT, R15, R117, PT ;  /* 0x000000750f00720c */ /* 0x000fe20003f44070 */
[----:B------:R-:W-:Y:S01]  /*0f30*/  @!P3 IMAD.IADD R90, R90, 0x1, -R15 ;  /* 0x000000015a5ab824 */ /* 0x000fe200078e0a0f */
[----:B------:R-:W-:Y:S01]  /*0f40*/  ISETP.GE.AND P0, PT, R7, RZ, PT ;  /* 0x000000ff0700720c */ /* 0x000fe20003f06270 */
[----:B------:R-:W-:Y:S01]  /*0f50*/  @!P6 IMAD.IADD R4, R4, 0x1, -R11 ;  /* 0x000000010404e824 */ /* 0x000fe200078e0a0b */
[----:B------:R-:W-:Y:S01]  /*0f60*/  ISETP.NE.AND P3, PT, R88, RZ, PT ;  /* 0x000000ff5800720c */ /* 0x000fe20003f65270 */
[----:B------:R-:W-:-:S02]  /*0f70*/  @!P5 IMAD.IADD R80, R80, 0x1, -R15 ;  /* 0x000000015050d824 */ /* 0x000fc400078e0a0f */
[----:B------:R-:W-:Y:S02]  /*0f80*/  IMAD.MOV.U32 R118, RZ, RZ, R4 ;  /* 0x000000ffff767224 */ /* 0x000fe400078e0004 */
[--C-:B------:R-:W-:Y:S02]  /*0f90*/  @!P4 IMAD.IADD R122, R122, 0x1, -R15.reuse ;  /* 0x000000017a7ac824 */ /* 0x100fe400078e0a0f */
[----:B-1----:R-:W-:Y:S02]  /*0fa0*/  IMAD R13, R9, R2, RZ ;  /* 0x00000002090d7224 */ /* 0x002fe400078e02ff */
[----:B------:R-:W-:Y:S01]  /*0fb0*/  @!P2 IMAD.IADD R117, R117, 0x1, -R15 ;  /* 0x000000017575a824 */ /* 0x000fe200078e0a0f */
[----:B------:R-:W-:Y:S01]  /*0fc0*/  LOP3.LUT P2, RZ, R0, 0xff, RZ, 0xc0, !PT ;  /* 0x000000ff00ff7812 */ /* 0x000fe2000784c0ff */
[----:B------:R-:W-:Y:S01]  /*0fd0*/  @!P0 IMAD.MOV R118, RZ, RZ, -R118 ;  /* 0x000000ffff768224 */ /* 0x000fe200078e0a76 */
[----:B------:R-:W-:Y:S02]  /*0fe0*/  ISETP.GT.AND P0, PT, R8, 0x7f, PT ;  /* 0x0000007f0800780c */ /* 0x000fe40003f04270 */
[----:B------:R-:W-:Y:S01]  /*0ff0*/  @!P3 LOP3.LUT R118, RZ, R88, RZ, 0x33, !PT ;  /* 0x00000058ff76b212 */ /* 0x000fe200078e33ff */
[----:B----4-:R-:W-:Y:S10]  /*1000*/  @P1 BRA `(.L_x_5) ;  /* 0x0000000000181947 */ /* 0x010ff40003800000 */
[----:B------:R-:W-:Y:S01]  /*1010*/  ELECT P3, URZ, PT ;  /* 0x0000000000ff782f */ /* 0x000fe20003860000 */
[----:B------:R-:W-:Y:S01]  /*1020*/  IMAD.MOV.U32 R4, RZ, RZ, 0x1 ;  /* 0x00000001ff047424 */ /* 0x000fe200078e00ff */
[----:B------:R-:W-:Y:S01]  /*1030*/  UMOV UR10, 0x40 ;  /* 0x00000040000a7882 */ /* 0x000fe20000000000 */
[----:B------:R-:W-:Y:S01]  /*1040*/  UVIRTCOUNT.DEALLOC.SMPOOL 0x80 ;  /* 0x000000800000784c */ /* 0x000fe20000000000 */
[----:B------:R-:W-:-:S09]  /*1050*/  ULEA UR10, UR7, UR10, 0x18 ;  /* 0x0000000a070a7291 */ /* 0x000fd2000f8ec0ff */
[----:B------:R0:W-:Y:S03]  /*1060*/  @P3 STS.U8 [UR10], R4 ;  /* 0x00000004ff003988 */ /* 0x0001e6000800000a */
.L_x_5:
[----:B------:R-:W-:Y:S01]  /*1070*/  UIADD3 UR10, UPT, UPT, UR5, UR4, UR8 ;  /* 0x00000004050a7290 */ /* 0x000fe2000fffe008 */
[----:B------:R-:W-:Y:S01]  /*1080*/  IMAD R118, R118, UR17, RZ ;  /* 0x0000001176767c24 */ /* 0x000fe2000f8e02ff */
[----:B------:R-:W-:Y:S01]  /*1090*/  VOTEU.ALL UP0, P2 ;  /* 0x0000000000ff7886 */ /* 0x000fe20001000000 */
[----:B------:R-:W-:Y:S01]  /*10a0*/  VOTEU.ALL UP1, P2 ;  /* 0x0000000000ff7886 */ /* 0x000fe20001020000 */
[----:B------:R-:W-:Y:S01]  /*10b0*/  IMAD R61, R2, 0x4, R13 ;  /* 0x00000004023d7824 */ /* 0x000fe200078e020d */
[----:B------:R-:W-:Y:S02]  /*10c0*/  ISETP.LT.AND P4, PT, R9, R106, P0 ;  /* 0x0000006a0900720c */ /* 0x000fe40000781270 */
[----:B------:R-:W-:-:S04]  /*10d0*/  @!UP0 UIADD3 UR4, UPT, UPT, -UR11, 0x100000, URZ ;  /* 0x001000000b048890 */ /* 0x000fc8000fffe1ff */
[----:B------:R-:W-:Y:S02]  /*10e0*/  @!UP0 USHF.L.U32 UR5, UR4, 0xb, URZ ;  /* 0x0000000b04058899 */ /* 0x000fe400080006ff */
[----:B------:R-:W-:Y:S01]  /*10f0*/  @!UP0 USHF.L.U32 UR4, UR4, 0x1, URZ ;  /* 0x0000000104048899 */ /* 0x000fe200080006ff */
[----:B------:R-:W-:Y:S01]  /*1100*/  IMAD R17, R2, 0x4, R61 ;  /* 0x0000000402117824 */ /* 0x000fe200078e023d */
[----:B------:R-:W-:Y:S01]  /*1110*/  STTM.16dp32bit_t0_t15.x4 tmem[UR10], RZ ;  /* 0x000000ff000079ed */ /* 0x000fe2000890000a */
[----:B------:R-:W-:Y:S01]  /*1120*/  STTM.16dp32bit_t16_t31.x4 tmem[UR10+0x4], RZ ;  /* 0x000004ff000079ed */ /* 0x000fe2000892000a */
[----:B------:R-:W1:Y:S02]  /*1130*/  FENCE.VIEW.ASYNC.T ;  /* 0x00000000000073c6 */ /* 0x000e640000000200 */
[----:B-1----:R-:W-:Y:S01]  /*1140*/  BAR.SYNC.DEFER_BLOCKING 0x0 ;  /* 0x0000000000007b1d */ /* 0x002fe20000010000 */
[----:B------:R-:W-:Y:S01]  /*1150*/  IADD3 R119, P5, PT, R118, UR12, RZ ;  /* 0x0000000c76777c10 */ /* 0x000fe2000ffbe0ff */
[----:B------:R-:W-:Y:S01]  /*1160*/  IMAD R63, R2, 0x4, R17 ;  /* 0x00000004023f7824 */ /* 0x000fe200078e0211 */
[----:B------:R-:W-:-:S02]  /*1170*/  ISETP.LT.AND P3, PT, R10, R106, P0 ;  /* 0x0000006a0a00720c */ /* 0x000fc40000761270 */
[----:B------:R-:W-:Y:S02]  /*1180*/  LEA.HI.X.SX32 R118, R118, UR13, 0x1, P5 ;  /* 0x0000000d76767c11 */ /* 0x000fe4000a8f0eff */
[CC--:B------:R-:W-:Y:S01]  /*1190*/  IADD3 R12, P5, PT, R13.reuse, R119.reuse, RZ ;  /* 0x000000770d0c7210 */ /* 0x0c0fe20007fbe0ff */
[----:B------:R-:W1:Y:S02]  /*11a0*/  FENCE.VIEW.ASYNC.S ;  /* 0x00000000000073c6 */ /* 0x000e640000000000 */
[----:B-1----:R1:W2:Y:S01]  /*11b0*/  @!UP1 SYNCS.EXCH.64 URZ, [UR6], UR4 ;  /* 0x0000000406ff95b2 */ /* 0x0022a20008000100 */
[----:B------:R-:W-:Y:S01]  /*11c0*/  LEA.HI.X.SX32 R13, R13, R118, 0x1, P5 ;  /* 0x000000760d0d7211 */ /* 0x000fe200028f0eff */
[----:B--2---:R-:W-:Y:S01]  /*11d0*/  BAR.SYNC.DEFER_BLOCKING 0x0 ;  /* 0x0000000000007b1d */ /* 0x004fe20000010000 */
[----:B------:R-:W-:Y:S01]  /*11e0*/  IADD3 R14, P5, PT, R17, R119, RZ ;  /* 0x00000077110e7210 */ /* 0x000fe20007fbe0ff */
[----:B------:R-:W-:Y:S01]  /*11f0*/  IMAD R19, R2, 0x4, R63 ;  /* 0x0000000402137824 */ /* 0x000fe200078e023f */
[----:B------:R-:W-:-:S02]  /*1200*/  LOP3.LUT R11, R9, 0x10, RZ, 0xfc, !PT ;  /* 0x00000010090b7812 */ /* 0x000fc400078efcff */
[----:B------:R-:W-:Y:S01]  /*1210*/  LEA.HI.X.SX32 R17, R17, R118, 0x1, P5 ;  /* 0x0000007611117211 */ /* 0x000fe200028f0eff */
[C---:B------:R-:W-:Y:S01]  /*1220*/  IMAD R67, R2.reuse, 0x4, R19 ;  /* 0x0000000402437824 */ /* 0x040fe200078e0213 */
[----:B------:R-:W-:Y:S01]  /*1230*/  LOP3.LUT R15, R9, 0x18, RZ, 0xfc, !PT ;  /* 0x00000018090f7812 */ /* 0x000fe200078efcff */
[----:B0-----:R-:W-:Y:S01]  /*1240*/  @P3 IMAD.MOV.U32 R4, RZ, RZ, R14 ;  /* 0x000000ffff043224 */ /* 0x001fe200078e000e */
[----:B------:R-:W-:Y:S01]  /*1250*/  PRMT R113, RZ, 0x7610, R113 ;  /* 0x00007610ff717816 */ /* 0x000fe20000000071 */
[----:B------:R-:W-:Y:S01]  /*1260*/  @P3 IMAD.MOV.U32 R5, RZ, RZ, R17 ;  /* 0x000000ffff053224 */ /* 0x000fe200078e0011 */
[----:B------:R-:W-:Y:S01]  /*1270*/  IADD3 R16, P6, PT, R19, R119, RZ ;  /* 0x0000007713107210 */ /* 0x000fe20007fde0ff */
[----:B------:R-:W-:Y:S01]  /*1280*/  IMAD R21, R2, 0x4, R67 ;  /* 0x0000000402157824 */ /* 0x000fe200078e0243 */
[----:B------:R-:W-:Y:S02]  /*1290*/  ISETP.LT.AND P5, PT, R15, R106, P0 ;  /* 0x0000006a0f00720c */ /* 0x000fe400007a1270 */
[----:B------:R-:W-:-:S02]  /*12a0*/  PRMT R114, RZ, 0x7610, R114 ;  /* 0x00007610ff727816 */ /* 0x000fc40000000072 */
[----:B------:R-:W-:Y:S02]  /*12b0*/  PRMT R112, RZ, 0x7610, R112 ;  /* 0x00007610ff707816 */ /* 0x000fe40000000070 */
[C---:B------:R-:W-:Y:S02]  /*12c0*/  LOP3.LUT R20, R9.reuse, 0x20, RZ, 0xfc, !PT ;  /* 0x0000002009147812 */ /* 0x040fe400078efcff */
[C---:B------:R-:W-:Y:S02]  /*12d0*/  LOP3.LUT R23, R9.reuse, 0x30, RZ, 0xfc, !PT ;  /* 0x0000003009177812 */ /* 0x040fe400078efcff */
[----:B------:R-:W-:Y:S01]  /*12e0*/  LOP3.LUT R22, R9, 0x28, RZ, 0xfc, !PT ;  /* 0x0000002809167812 */ /* 0x000fe200078efcff */
[----:B------:R-:W2:Y:S01]  /*12f0*/  @P4 LDG.E.U8 R107, desc[UR18][R12.64] ;  /* 0x000000120c6b4981 */ /* 0x000ea2000c1e1100 */
[----:B------:R-:W-:Y:S02]  /*1300*/  ISETP.LT.AND P4, PT, R11, R106, P0 ;  /* 0x0000006a0b00720c */ /* 0x000fe40000781270 */
[----:B------:R-:W-:Y:S01]  /*1310*/  PRMT R115, RZ, 0x7610, R115 ;  /* 0x00007610ff737816 */ /* 0x000fe20000000073 */
[----:B------:R0:W3:Y:S01]  /*1320*/  @P3 LDG.E.U8 R113, desc[UR18][R4.64] ;  /* 0x0000001204713981 */ /* 0x0000e2000c1e1100 */
[----:B------:R-:W-:Y:S01]  /*1330*/  LEA.HI.X.SX32 R19, R19, R118, 0x1, P6 ;  /* 0x0000007613137211 */ /* 0x000fe200030f0eff */
[----:B------:R-:W-:Y:S01]  /*1340*/  IMAD R71, R2, 0x4, R21 ;  /* 0x0000000402477824 */ /* 0x000fe200078e0215 */
[----:B------:R-:W-:-:S02]  /*1350*/  IADD3 R18, P3, PT, R21, R119, RZ ;  /* 0x0000007715127210 */ /* 0x000fc40007f7e0ff */
[----:B------:R-:W-:Y:S02]  /*1360*/  PRMT R116, RZ, 0x7610, R116 ;  /* 0x00007610ff747816 */ /* 0x000fe40000000074 */
[C---:B------:R-:W-:Y:S02]  /*1370*/  LOP3.LUT R29, R9.reuse, 0x38, RZ, 0xfc, !PT ;  /* 0x00000038091d7812 */ /* 0x040fe400078efcff */
[----:B------:R-:W-:Y:S01]  /*1380*/  LOP3.LUT R30, R9, 0x40, RZ, 0xfc, !PT ;  /* 0x00000040091e7812 */ /* 0x000fe200078efcff */
[----:B0-----:R-:W-:Y:S01]  /*1390*/  @P4 IMAD.MOV.U32 R4, RZ, RZ, R16 ;  /* 0x000000ffff044224 */ /* 0x001fe200078e0010 */
[----:B------:R-:W-:Y:S01]  /*13a0*/  LEA.HI.X.SX32 R21, R21, R118, 0x1, P3 ;  /* 0x0000007615157211 */ /* 0x000fe200018f0eff */
[----:B------:R-:W-:Y:S01]  /*13b0*/  @P4 IMAD.MOV.U32 R5, RZ, RZ, R19 ;  /* 0x000000ffff054224 */ /* 0x000fe200078e0013 */
[----:B------:R-:W-:Y:S01]  /*13c0*/  PRMT R120, RZ, 0x7610, R120 ;  /* 0x00007610ff787816 */ /* 0x000fe20000000078 */
[----:B------:R-:W-:Y:S01]  /*13d0*/  IMAD R25, R2, 0x4, R71 ;  /* 0x0000000402197824 */ /* 0x000fe200078e0247 */
[----:B------:R-:W-:-:S02]  /*13e0*/  LOP3.LUT R35, R9, 0x48, RZ, 0xfc, !PT ;  /* 0x0000004809237812 */ /* 0x000fc400078efcff */
[----:B------:R-:W-:Y:S01]  /*13f0*/  PRMT R121, RZ, 0x7610, R121 ;  /* 0x00007610ff797816 */ /* 0x000fe20000000079 */
[----:B------:R0:W4:Y:S01]  /*1400*/  @P4 LDG.E.U8 R114, desc[UR18][R4.64] ;  /* 0x0000001204724981 */ /* 0x000122000c1e1100 */
[C---:B------:R-:W-:Y:S01]  /*1410*/  IMAD R73, R2.reuse, 0x4, R25 ;  /* 0x0000000402497824 */ /* 0x040fe200078e0219 */
[----:B------:R-:W-:Y:S02]  /*1420*/  PRMT R123, RZ, 0x7610, R123 ;  /* 0x00007610ff7b7816 */ /* 0x000fe4000000007b */
[C---:B------:R-:W-:Y:S02]  /*1430*/  LOP3.LUT R36, R9.reuse, 0x50, RZ, 0xfc, !PT ;  /* 0x0000005009247812 */ /* 0x040fe400078efcff */
[C---:B------:R-:W-:Y:S02]  /*1440*/  LOP3.LUT R39, R9.reuse, 0x58, RZ, 0xfc, !PT ;  /* 0x0000005809277812 */ /* 0x040fe400078efcff */
[----:B------:R-:W-:Y:S02]  /*1450*/  PRMT R124, RZ, 0x7610, R124 ;  /* 0x00007610ff7c7816 */ /* 0x000fe4000000007c */
[----:B------:R-:W-:Y:S01]  /*1460*/  PRMT R126, RZ, 0x7610, R126 ;  /* 0x00007610ff7e7816 */ /* 0x000fe2000000007e */
[----:B0-----:R-:W-:Y:S01]  /*1470*/  @P5 IMAD.MOV.U32 R4, RZ, RZ, R18 ;  /* 0x000000ffff045224 */ /* 0x001fe200078e0012 */
[C---:B------:R-:W-:Y:S01]  /*1480*/  LOP3.LUT R44, R9.reuse, 0x60, RZ, 0xfc, !PT ;  /* 0x00000060092c7812 */ /* 0x040fe200078efcff */
[----:B------:R-:W-:Y:S01]  /*1490*/  @P5 IMAD.MOV.U32 R5, RZ, RZ, R21 ;  /* 0x000000ffff055224 */ /* 0x000fe200078e0015 */
[----:B------:R-:W-:Y:S01]  /*14a0*/  PRMT R125, RZ, 0x7610, R125 ;  /* 0x00007610ff7d7816 */ /* 0x000fe2000000007d */
[----:B------:R-:W-:Y:S01]  /*14b0*/  IMAD R27, R2, 0x4, R73 ;  /* 0x00000004021b7824 */ /* 0x000fe200078e0249 */
[----:B------:R-:W-:-:S02]  /*14c0*/  LOP3.LUT R47, R9, 0x70, RZ, 0xfc, !PT ;  /* 0x00000070092f7812 */ /* 0x000fc400078efcff */
[----:B------:R-:W-:Y:S01]  /*14d0*/  PRMT R128, RZ, 0x7610, R128 ;  /* 0x00007610ff807816 */ /* 0x000fe20000000080 */
[----:B------:R0:W5:Y:S01]  /*14e0*/  @P5 LDG.E.U8 R112, desc[UR18][R4.64] ;  /* 0x0000001204705981 */ /* 0x000162000c1e1100 */
[----:B------:R-:W-:Y:S01]  /*14f0*/  ISETP.LT.AND P5, PT, R20, R106, P0 ;  /* 0x0000006a1400720c */ /* 0x000fe200007a1270 */
[C---:B------:R-:W-:Y:S01]  /*1500*/  IMAD R77, R2.reuse, 0x4, R27 ;  /* 0x00000004024d7824 */ /* 0x040fe200078e021b */
[----:B------:R-:W-:Y:S02]  /*1510*/  IADD3 R24, P3, PT, R25, R119, RZ ;  /* 0x0000007719187210 */ /* 0x000fe40007f7e0ff */
[----:B------:R-:W-:Y:S01]  /*1520*/  LOP3.LUT R46, R9, 0x68, RZ, 0xfc, !PT ;  /* 0x00000068092e7812 */ /* 0x000fe200078efcff */
[----:B------:R-:W-:Y:S01]  /*1530*/  IMAD R31, R2, 0x4, R77 ;  /* 0x00000004021f7824 */ /* 0x000fe200078e024d */
[----:B------:R-:W-:Y:S02]  /*1540*/  LEA.HI.X.SX32 R25, R25, R118, 0x1, P3 ;  /* 0x0000007619197211 */ /* 0x000fe400018f0eff */
[----:B------:R-:W-:-:S02]  /*1550*/  LOP3.LUT R53, R9, 0x78, RZ, 0xfc, !PT ;  /* 0x0000007809357812 */ /* 0x000fc400078efcff */
[----:B------:R-:W-:Y:S02]  /*1560*/  PRMT R129, RZ, 0x7610, R129 ;  /* 0x00007610ff817816 */ /* 0x000fe40000000081 */
[----:B------:R-:W-:Y:S01]  /*1570*/  PRMT R130, RZ, 0x7610, R130 ;  /* 0x00007610ff827816 */ /* 0x000fe20000000082 */
[----:B------:R-:W-:Y:S01]  /*1580*/  IMAD R79, R2, 0x4, R31 ;  /* 0x00000004024f7824 */ /* 0x000fe200078e021f */
[-C--:B------:R-:W-:Y:S01]  /*1590*/  ISETP.LT.AND P3, PT, R23, R106.reuse, P0 ;  /* 0x0000006a1700720c */ /* 0x080fe20000761270 */
[----:B------:R-:W2:Y:S01]  /*15a0*/  @P5 LDG.E.U8 R115, desc[UR18][R24.64] ;  /* 0x0000001218735981 */ /* 0x000ea2000c1e1100 */
[----:B------:R-:W-:Y:S02]  /*15b0*/  ISETP.LT.AND P4, PT, R22, R106, P0 ;  /* 0x0000006a1600720c */ /* 0x000fe40000781270 */
[----:B------:R-:W-:Y:S02]  /*15c0*/  LOP3.LUT R54, R9, 0x4, RZ, 0xfc, !PT ;  /* 0x0000000409367812 */ /* 0x000fe400078efcff */
[----:B------:R-:W-:-:S02]  /*15d0*/  PRMT R135, RZ, 0x7610, R135 ;  /* 0x00007610ff877816 */ /* 0x000fc40000000087 */
[C---:B------:R-:W-:Y:S02]  /*15e0*/  LOP3.LUT R60, R9.reuse, 0x14, RZ, 0xfc, !PT ;  /* 0x00000014093c7812 */ /* 0x040fe400078efcff */
[C---:B------:R-:W-:Y:S02]  /*15f0*/  LOP3.LUT R57, R9.reuse, 0xc, RZ, 0xfc, !PT ;  /* 0x0000000c09397812 */ /* 0x040fe400078efcff */
[----:B------:R-:W-:Y:S02]  /*1600*/  PRMT R134, RZ, 0x7610, R134 ;  /* 0x00007610ff867816 */ /* 0x000fe40000000086 */
[----:B------:R-:W-:Y:S02]  /*1610*/  PRMT R136, RZ, 0x7610, R136 ;  /* 0x00007610ff887816 */ /* 0x000fe40000000088 */
[----:B------:R-:W-:Y:S02]  /*1620*/  LOP3.LUT R65, R9, 0x1c, RZ, 0xfc, !PT ;  /* 0x0000001c09417812 */ /* 0x000fe400078efcff */
[----:B------:R-:W-:-:S02]  /*1630*/  PRMT R137, RZ, 0x7610, R137 ;  /* 0x00007610ff897816 */ /* 0x000fc40000000089 */
[C---:B------:R-:W-:Y:S02]  /*1640*/  LOP3.LUT R66, R9.reuse, 0x24, RZ, 0xfc, !PT ;  /* 0x0000002409427812 */ /* 0x040fe400078efcff */
[----:B------:R-:W-:Y:S02]  /*1650*/  PRMT R142, RZ, 0x7610, R142 ;  /* 0x00007610ff8e7816 */ /* 0x000fe4000000008e */
[C---:B------:R-:W-:Y:S02]  /*1660*/  LOP3.LUT R69, R9.reuse, 0x2c, RZ, 0xfc, !PT ;  /* 0x0000002c09457812 */ /* 0x040fe400078efcff */
[----:B------:R-:W-:Y:S02]  /*1670*/  PRMT R143, RZ, 0x7610, R143 ;  /* 0x00007610ff8f7816 */ /* 0x000fe4000000008f */
[----:B------:R-:W-:Y:S02]  /*1680*/  LOP3.LUT R72, R9, 0x34, RZ, 0xfc, !PT ;  /* 0x0000003409487812 */ /* 0x000fe400078efcff */
[----:B------:R-:W-:-:S02]  /*1690*/  PRMT R148, RZ, 0x7610, R148 ;  /* 0x00007610ff947816 */ /* 0x000fc40000000094 */
[----:B------:R-:W-:Y:S01]  /*16a0*/  PRMT R146, RZ, 0x7610, R146 ;  /* 0x00007610ff927816 */ /* 0x000fe20000000092 */
[----:B------:R-:W-:Y:S01]  /*16b0*/  IMAD.MOV.U32 R88, RZ, RZ, R80 ;  /* 0x000000ffff587224 */ /* 0x000fe200078e0050 */
[-C--:B------:R-:W-:Y:S01]  /*16c0*/  IADD3 R28, P5, PT, R31, R119.reuse, RZ ;  /* 0x000000771f1c7210 */ /* 0x080fe20007fbe0ff */
[C---:B------:R-:W-:Y:S01]  /*16d0*/  IMAD R33, R2.reuse, 0x4, R79 ;  /* 0x0000000402217824 */ /* 0x040fe200078e024f */
[-C--:B------:R-:W-:Y:S02]  /*16e0*/  IADD3 R26, P6, PT, R27, R119.reuse, RZ ;  /* 0x000000771b1a7210 */ /* 0x080fe40007fde0ff */
[----:B------:R-:W-:Y:S01]  /*16f0*/  PRMT R150, RZ, 0x7610, R150 ;  /* 0x00007610ff967816 */ /* 0x000fe20000000096 */
[----:B------:R-:W-:Y:S01]  /*1700*/  IMAD.MOV.U32 R94, RZ, RZ, R83 ;  /* 0x000000ffff5e7224 */ /* 0x000fe200078e0053 */
[-C--:B------:R-:W-:Y:S01]  /*1710*/  LEA.HI.X.SX32 R31, R31, R118.reuse, 0x1, P5 ;  /* 0x000000761f1f7211 */ /* 0x080fe200028f0eff */
[C---:B------:R-:W-:Y:S01]  /*1720*/  IMAD R81, R2.reuse, 0x4, R33 ;  /* 0x0000000402517824 */ /* 0x040fe200078e0221 */
[----:B------:R-:W-:Y:S01]  /*1730*/  LEA.HI.X.SX32 R27, R27, R118, 0x1, P6 ;  /* 0x000000761b1b7211 */ /* 0x000fe200030f0eff */
[----:B0-----:R-:W-:Y:S01]  /*1740*/  @P3 IMAD.MOV.U32 R4, RZ, RZ, R28 ;  /* 0x000000ffff043224 */ /* 0x001fe200078e001c */
[----:B------:R-:W-:Y:S01]  /*1750*/  PRMT R152, RZ, 0x7610, R152 ;  /* 0x00007610ff987816 */ /* 0x000fe20000000098 */
[----:B------:R-:W-:Y:S01]  /*1760*/  @P3 IMAD.MOV.U32 R5, RZ, RZ, R31 ;  /* 0x000000ffff053224 */ /* 0x000fe200078e001f */
[-C--:B------:R-:W-:Y:S01]  /*1770*/  ISETP.LT.AND P5, PT, R29, R106.reuse, P0 ;  /* 0x0000006a1d00720c */ /* 0x080fe200007a1270 */
[----:B------:R-:W2:Y:S01]  /*1780*/  @P4 LDG.E.U8 R116, desc[UR18][R26.64] ;  /* 0x000000121a744981 */ /* 0x000ea2000c1e1100 */
[----:B------:R-:W-:Y:S01]  /*1790*/  IMAD R37, R2, 0x4, R81 ;  /* 0x0000000402257824 */ /* 0x000fe200078e0251 */
[----:B------:R-:W-:Y:S01]  /*17a0*/  ISETP.LT.AND P4, PT, R30, R106, P0 ;  /* 0x0000006a1e00720c */ /* 0x000fe20000781270 */
[----:B------:R-:W-:Y:S01]  /*17b0*/  IMAD.MOV.U32 R110, RZ, RZ, R84 ;  /* 0x000000ffff6e7224 */ /* 0x000fe200078e0054 */
[----:B------:R0:W2:Y:S01]  /*17c0*/  @P3 LDG.E.U8 R120, desc[UR18][R4.64] ;  /* 0x0000001204783981 */ /* 0x0000a2000c1e1100 */
[-C--:B------:R-:W-:Y:S01]  /*17d0*/  IADD3 R32, P3, PT, R33, R119.reuse, RZ ;  /* 0x0000007721207210 */ /* 0x080fe20007f7e0ff */
[C---:B------:R-:W-:Y:S01]  /*17e0*/  IMAD R85, R2.reuse, 0x4, R37 ;  /* 0x0000000402557824 */ /* 0x040fe200078e0225 */
[----:B------:R-:W-:Y:S01]  /*17f0*/  IADD3 R34, P6, PT, R37, R119, RZ ;  /* 0x0000007725227210 */ /* 0x000fe20007fde0ff */
[----:B-1----:R-:W1:Y:S01]  /*1800*/  LDCU UR4, c[0x0][0x3b0] ;  /* 0x00007600ff0477ac */ /* 0x002e620008000800 */
[-C--:B------:R-:W-:Y:S01]  /*1810*/  LEA.HI.X.SX32 R33, R33, R118.reuse, 0x1, P3 ;  /* 0x0000007621217211 */ /* 0x080fe200018f0eff */
[----:B------:R-:W-:Y:S01]  /*1820*/  IMAD R41, R2, 0x4, R85 ;  /* 0x0000000402297824 */ /* 0x000fe200078e0255 */
[----:B------:R-:W-:-:S02]  /*1830*/  LEA.HI.X.SX32 R37, R37, R118, 0x1, P6 ;  /* 0x0000007625257211 */ /* 0x000fc400030f0eff */
[----:B------:R-:W-:Y:S01]  /*1840*/  ISETP.LT.AND P3, PT, R35, R106, P0 ;  /* 0x0000006a2300720c */ /* 0x000fe20000761270 */
[C---:B------:R-:W-:Y:S01]  /*1850*/  IMAD R87, R2.reuse, 0x4, R41 ;  /* 0x0000000402577824 */ /* 0x040fe200078e0229 */
[----:B------:R-:W2:Y:S01]  /*1860*/  @P5 LDG.E.U8 R121, desc[UR18][R32.64] ;  /* 0x0000001220795981 */ /* 0x000ea2000c1e1100 */
[----:B0-----:R-:W-:Y:S01]  /*1870*/  @P4 IMAD.MOV.U32 R4, RZ, RZ, R34 ;  /* 0x000000ffff044224 */ /* 0x001fe200078e0022 */
[CC--:B------:R-:W-:Y:S01]  /*1880*/  IADD3 R38, P5, PT, R41.reuse, R119.reuse, RZ ;  /* 0x0000007729267210 */ /* 0x0c0fe20007fbe0ff */
[----:B------:R-:W-:Y:S02]  /*1890*/  @P4 IMAD.MOV.U32 R5, RZ, RZ, R37 ;  /* 0x000000ffff054224 */ /* 0x000fe400078e0025 */
[----:B------:R-:W-:Y:S01]  /*18a0*/  IMAD R43, R2, 0x4, R87 ;  /* 0x00000004022b7824 */ /* 0x000fe200078e0257 */
[----:B------:R-:W-:Y:S02]  /*18b0*/  LEA.HI.X.SX32 R41, R41, R118, 0x1, P5 ;  /* 0x0000007629297211 */ /* 0x000fe400028f0eff */
[----:B------:R0:W2:Y:S01]  /*18c0*/  @P4 LDG.E.U8 R123, desc[UR18][R4.64] ;  /* 0x00000012047b4981 */ /* 0x0000a2000c1e1100 */
[----:B------:R-:W-:Y:S01]  /*18d0*/  ISETP.LT.AND P4, PT, R36, R106, P0 ;  /* 0x0000006a2400720c */ /* 0x000fe20000781270 */
[----:B------:R-:W-:Y:S01]  /*18e0*/  IMAD R93, R2, 0x4, R43 ;  /* 0x00000004025d7824 */ /* 0x000fe200078e022b */
[----:B------:R-:W-:-:S02]  /*18f0*/  IADD3 R40, P6, PT, R43, R119, RZ ;  /* 0x000000772b287210 */ /* 0x000fc40007fde0ff */
[----:B------:R-:W-:Y:S01]  /*1900*/  ISETP.LT.AND P5, PT, R39, R106, P0 ;  /* 0x0000006a2700720c */ /* 0x000fe200007a1270 */
[C---:B------:R-:W-:Y:S02]  /*1910*/  IMAD R45, R2.reuse, 0x4, R93 ;  /* 0x00000004022d7824 */ /* 0x040fe400078e025d */
[----:B0-----:R-:W-:Y:S02]  /*1920*/  @P3 IMAD.MOV.U32 R4, RZ, RZ, R38 ;  /* 0x000000ffff043224 */ /* 0x001fe400078e0026 */
[----:B------:R-:W-:Y:S01]  /*1930*/  @P3 IMAD.MOV.U32 R5, RZ, RZ, R41 ;  /* 0x000000ffff053224 */ /* 0x000fe200078e0029 */
[----:B------:R-:W-:Y:S01]  /*1940*/  LEA.HI.X.SX32 R43, R43, R118, 0x1, P6 ;  /* 0x000000762b2b7211 */ /* 0x000fe200030f0eff */
[----:B------:R-:W-:-:S03]  /*1950*/  IMAD R101, R2, 0x4, R45 ;  /* 0x0000000402657824 */ /* 0x000fc600078e022d */
[----:B------:R0:W2:Y:S01]  /*1960*/  @P3 LDG.E.U8 R124, desc[UR18][R4.64] ;  /* 0x00000012047c3981 */ /* 0x0000a2000c1e1100 */
[----:B------:R-:W-:Y:S01]  /*1970*/  IADD3 R42, P3, PT, R45, R119, RZ ;  /* 0x000000772d2a7210 */ /* 0x000fe20007f7e0ff */
[----:B------:R-:W-:-:S03]  /*1980*/  IMAD R49, R2, 0x4, R101 ;  /* 0x0000000402317824 */ /* 0x000fc600078e0265 */
[----:B------:R-:W-:Y:S01]  /*1990*/  LEA.HI.X.SX32 R45, R45, R118, 0x1, P3 ;  /* 0x000000762d2d7211 */ /* 0x000fe200018f0eff */
[----:B0-----:R-:W-:Y:S02]  /*19a0*/  @P4 IMAD.MOV.U32 R4, RZ, RZ, R40 ;  /* 0x000000ffff044224 */ /* 0x001fe400078e0028 */
[----:B------:R-:W-:Y:S02]  /*19b0*/  @P4 IMAD.MOV.U32 R5, RZ, RZ, R43 ;  /* 0x000000ffff054224 */ /* 0x000fe400078e002b */
[----:B------:R-:W-:-:S03]  /*19c0*/  IMAD R103, R2, 0x4, R49 ;  /* 0x0000000402677824 */ /* 0x000fc600078e0231 */
[----:B------:R0:W2:Y:S01]  /*19d0*/  @P4 LDG.E.U8 R126, desc[UR18][R4.64] ;  /* 0x00000012047e4981 */ /* 0x0000a2000c1e1100 */
[----:B------:R-:W-:Y:S01]  /*19e0*/  ISETP.LT.AND P3, PT, R44, R106, P0 ;  /* 0x0000006a2c00720c */ /* 0x000fe20000761270 */
[C---:B------:R-:W-:Y:S02]  /*19f0*/  IMAD R51, R2.reuse, 0x4, R103 ;  /* 0x0000000402337824 */ /* 0x040fe400078e0267 */
[----:B0-----:R-:W-:Y:S02]  /*1a00*/  @P5 IMAD.MOV.U32 R4, RZ, RZ, R42 ;  /* 0x000000ffff045224 */ /* 0x001fe400078e002a */
[----:B------:R-:W-:Y:S02]  /*1a10*/  @P5 IMAD.MOV.U32 R5, RZ, RZ, R45 ;  /* 0x000000ffff055224 */ /* 0x000fe400078e002d */
[----:B------:R-:W-:-:S03]  /*1a20*/  IMAD R109, R2, 0x4, R51 ;  /* 0x00000004026d7824 */ /* 0x000fc600078e0233 */
[----:B------:R0:W2:Y:S01]  /*1a30*/  @P5 LDG.E.U8 R125, desc[UR18][R4.64] ;  /* 0x00000012047d5981 */ /* 0x0000a2000c1e1100 */
[----:B------:R-:W-:Y:S01]  /*1a40*/  IADD3 R48, P5, PT, R49, R119, RZ ;  /* 0x0000007731307210 */ /* 0x000fe20007fbe0ff */
[----:B------:R-:W-:-:S03]  /*1a50*/  IMAD R55, R2, 0x4, R109 ;  /* 0x0000000402377824 */ /* 0x000fc600078e026d */
[----:B------:R-:W-:Y:S02]  /*1a60*/  LEA.HI.X.SX32 R49, R49, R118, 0x1, P5 ;  /* 0x0000007631317211 */ /* 0x000fe400028f0eff */
[-C--:B------:R-:W-:Y:S02]  /*1a70*/  ISETP.LT.AND P5, PT, R47, R106.reuse, P0 ;  /* 0x0000006a2f00720c */ /* 0x080fe400007a1270 */
[----:B------:R-:W-:Y:S01]  /*1a80*/  ISETP.LT.AND P4, PT, R46, R106, P0 ;  /* 0x0000006a2e00720c */ /* 0x000fe20000781270 */
[----:B------:R-:W2:Y:S01]  /*1a90*/  @P3 LDG.E.U8 R128, desc[UR18][R48.64] ;  /* 0x0000001230803981 */ /* 0x000ea2000c1e1100 */
[-C--:B------:R-:W-:Y:S01]  /*1aa0*/  IADD3 R52, P3, PT, R55, R119.reuse, RZ ;  /* 0x0000007737347210 */ /* 0x080fe20007f7e0ff */
[C---:B------:R-:W-:Y:S01]  /*1ab0*/  IMAD R131, R2.reuse, 0x4, R55 ;  /* 0x0000000402837824 */ /* 0x040fe200078e0237 */
[----:B------:R-:W-:Y:S02]  /*1ac0*/  IADD3 R50, P6, PT, R51, R119, RZ ;  /* 0x0000007733327210 */ /* 0x000fe40007fde0ff */
[-C--:B------:R-:W-:Y:S01]  /*1ad0*/  LEA.HI.X.SX32 R55, R55, R118.reuse, 0x1, P3 ;  /* 0x0000007637377211 */ /* 0x080fe200018f0eff */
[----:B------:R-:W-:Y:S01]  /*1ae0*/  IMAD R141, R2, 0x4, R131 ;  /* 0x00000004028d7824 */ /* 0x000fe200078e0283 */
[----:B------:R-:W-:-:S02]  /*1af0*/  LEA.HI.X.SX32 R51, R51, R118, 0x1, P6 ;  /* 0x0000007633337211 */ /* 0x000fc400030f0eff */
[----:B------:R-:W-:Y:S01]  /*1b00*/  ISETP.LT.AND P3, PT, R53, R106, P0 ;  /* 0x0000006a3500720c */ /* 0x000fe20000761270 */
[----:B0-----:R-:W-:Y:S02]  /*1b10*/  @P5 IMAD.MOV.U32 R4, RZ, RZ, R52 ;  /* 0x000000ffff045224 */ /* 0x001fe400078e0034 */
[----:B------:R-:W-:Y:S01]  /*1b20*/  @P5 IMAD.MOV.U32 R5, RZ, RZ, R55 ;  /* 0x000000ffff055224 */ /* 0x000fe200078e0037 */
[----:B------:R-:W2:Y:S01]  /*1b30*/  @P4 LDG.E.U8 R129, desc[UR18][R50.64] ;  /* 0x0000001232814981 */ /* 0x000ea2000c1e1100 */
[----:B------:R-:W-:-:S03]  /*1b40*/  IADD3 R56, P4, PT, R141, R119, RZ ;  /* 0x000000778d387210 */ /* 0x000fc60007f9e0ff */
[----:B------:R0:W2:Y:S01]  /*1b50*/  @P5 LDG.E.U8 R130, desc[UR18][R4.64] ;  /* 0x0000001204825981 */ /* 0x0000a2000c1e1100 */
[----:B------:R-:W-:Y:S02]  /*1b60*/  ISETP.LT.AND P5, PT, R54, R106, P0 ;  /* 0x0000006a3600720c */ /* 0x000fe400007a1270 */
[----:B------:R-:W-:Y:S02]  /*1b70*/  LEA.HI.X.SX32 R59, R141, R118, 0x1, P4 ;  /* 0x000000768d3b7211 */ /* 0x000fe400020f0eff */
[----:B------:R-:W-:-:S04]  /*1b80*/  IADD3 R58, P6, PT, R61, R119, RZ ;  /* 0x000000773d3a7210 */ /* 0x000fc80007fde0ff */
[----:B------:R-:W-:Y:S01]  /*1b90*/  LEA.HI.X.SX32 R61, R61, R118, 0x1, P6 ;  /* 0x000000763d3d7211 */ /* 0x000fe200030f0eff */
[----:B0-----:R-:W-:Y:S02]  /*1ba0*/  @P3 IMAD.MOV.U32 R4, RZ, RZ, R56 ;  /* 0x000000ffff043224 */ /* 0x001fe400078e0038 */
[----:B------:R-:W-:Y:S01]  /*1bb0*/  @P3 IMAD.MOV.U32 R5, RZ, RZ, R59 ;  /* 0x000000ffff053224 */ /* 0x000fe200078e003b */
[----:B------:R-:W-:-:S04]  /*1bc0*/  ISETP.LT.AND P4, PT, R57, R106, P0 ;  /* 0x0000006a3900720c */ /* 0x000fc80000781270 */
[----:B------:R0:W2:Y:S01]  /*1bd0*/  @P3 LDG.E.U8 R135, desc[UR18][R4.64] ;  /* 0x0000001204873981 */ /* 0x0000a2000c1e1100 */
[----:B------:R-:W-:Y:S02]  /*1be0*/  ISETP.LT.AND P3, PT, R60, R106, P0 ;  /* 0x0000006a3c00720c */ /* 0x000fe40000761270 */
[----:B------:R-:W-:Y:S01]  /*1bf0*/  IADD3 R62, P6, PT, R63, R119, RZ ;  /* 0x000000773f3e7210 */ /* 0x000fe20007fde0ff */
[----:B0-----:R-:W-:Y:S02]  /*1c00*/  @P5 IMAD.MOV.U32 R4, RZ, RZ, R58 ;  /* 0x000000ffff045224 */ /* 0x001fe400078e003a */
[----:B------:R-:W-:-:S05]  /*1c10*/  @P5 IMAD.MOV.U32 R5, RZ, RZ, R61 ;  /* 0x000000ffff055224 */ /* 0x000fca00078e003d */
[----:B------:R0:W2:Y:S01]  /*1c20*/  @P5 LDG.E.U8 R134, desc[UR18][R4.64] ;  /* 0x0000001204865981 */ /* 0x0000a2000c1e1100 */
[----:B------:R-:W-:Y:S02]  /*1c30*/  IADD3 R64, P5, PT, R67, R119, RZ ;  /* 0x0000007743407210 */ /* 0x000fe40007fbe0ff */
[-C--:B------:R-:W-:Y:S02]  /*1c40*/  LEA.HI.X.SX32 R63, R63, R118.reuse, 0x1, P6 ;  /* 0x000000763f3f7211 */ /* 0x080fe400030f0eff */
[----:B------:R-:W-:-:S03]  /*1c50*/  LEA.HI.X.SX32 R67, R67, R118, 0x1, P5 ;  /* 0x0000007643437211 */ /* 0x000fc600028f0eff */
[----:B------:R-:W2:Y:S01]  /*1c60*/  @P4 LDG.E.U8 R136, desc[UR18][R62.64] ;  /* 0x000000123e884981 */ /* 0x000ea2000c1e1100 */
[----:B0-----:R-:W-:Y:S02]  /*1c70*/  @P3 IMAD.MOV.U32 R4, RZ, RZ, R64 ;  /* 0x000000ffff043224 */ /* 0x001fe400078e0040 */
[----:B------:R-:W-:Y:S01]  /*1c80*/  @P3 IMAD.MOV.U32 R5, RZ, RZ, R67 ;  /* 0x000000ffff053224 */ /* 0x000fe200078e0043 */
[----:B------:R-:W-:-:S04]  /*1c90*/  ISETP.LT.AND P4, PT, R65, R106, P0 ;  /* 0x0000006a4100720c */ /* 0x000fc80000781270 */
[----:B------:R0:W2:Y:S01]  /*1ca0*/  @P3 LDG.E.U8 R137, desc[UR18][R4.64] ;  /* 0x0000001204893981 */ /* 0x0000a2000c1e1100 */
[CC--:B------:R-:W-:Y:S02]  /*1cb0*/  IADD3 R68, P3, PT, R71.reuse, R119.reuse, RZ ;  /* 0x0000007747447210 */ /* 0x0c0fe40007f7e0ff */
[----:B------:R-:W-:Y:S02]  /*1cc0*/  ISETP.LT.AND P5, PT, R66, R106, P0 ;  /* 0x0000006a4200720c */ /* 0x000fe400007a1270 */
[-C--:B------:R-:W-:Y:S02]  /*1cd0*/  LEA.HI.X.SX32 R71, R71, R118.reuse, 0x1, P3 ;  /* 0x0000007647477211 */ /* 0x080fe400018f0eff */
[C---:B------:R-:W-:Y:S02]  /*1ce0*/  IADD3 R70, P6, PT, R73.reuse, R119, RZ ;  /* 0x0000007749467210 */ /* 0x040fe40007fde0ff */
[----:B0-----:R-:W-:Y:S02]  /*1cf0*/  @P4 IMAD.MOV.U32 R4, RZ, RZ, R68 ;  /* 0x000000ffff044224 */ /* 0x001fe400078e0044 */
[----:B------:R-:W-:Y:S01]  /*1d00*/  LEA.HI.X.SX32 R73, R73, R118, 0x1, P6 ;  /* 0x0000007649497211 */ /* 0x000fe200030f0eff */
[----:B------:R-:W-:Y:S01]  /*1d10*/  @P4 IMAD.MOV.U32 R5, RZ, RZ, R71 ;  /* 0x000000ffff054224 */ /* 0x000fe200078e0047 */
[----:B------:R-:W-:-:S04]  /*1d20*/  ISETP.LT.AND P3, PT, R69, R106, P0 ;  /* 0x0000006a4500720c */ /* 0x000fc80000761270 */
[----:B------:R0:W2:Y:S01]  /*1d30*/  @P4 LDG.E.U8 R142, desc[UR18][R4.64] ;  /* 0x00000012048e4981 */ /* 0x0000a2000c1e1100 */
[----:B------:R-:W-:Y:S02]  /*1d40*/  IADD3 R74, P6, PT, R77, R119, RZ ;  /* 0x000000774d4a7210 */ /* 0x000fe40007fde0ff */
[----:B------:R-:W-:Y:S01]  /*1d50*/  ISETP.LT.AND P4, PT, R72, R106, P0 ;  /* 0x0000006a4800720c */ /* 0x000fe20000781270 */
[----:B0-----:R-:W-:Y:S02]  /*1d60*/  @P5 IMAD.MOV.U32 R4, RZ, RZ, R70 ;  /* 0x000000ffff045224 */ /* 0x001fe400078e0046 */
[----:B------:R-:W-:-:S05]  /*1d70*/  @P5 IMAD.MOV.U32 R5, RZ, RZ, R73 ;  /* 0x000000ffff055224 */ /* 0x000fca00078e0049 */
[----:B------:R0:W2:Y:S01]  /*1d80*/  @P5 LDG.E.U8 R143, desc[UR18][R4.64] ;  /* 0x00000012048f5981 */ /* 0x0000a2000c1e1100 */
[----:B------:R-:W-:Y:S02]  /*1d90*/  ISETP.GE.AND P5, PT, R75, RZ, PT ;  /* 0x000000ff4b00720c */ /* 0x000fe40003fa6270 */
[----:B------:R-:W-:Y:S02]  /*1da0*/  LEA.HI.X.SX32 R75, R77, R118, 0x1, P6 ;  /* 0x000000764d4b7211 */ /* 0x000fe400030f0eff */
[----:B------:R-:W-:Y:S02]  /*1db0*/  LOP3.LUT R77, R9, 0x3c, RZ, 0xfc, !PT ;  /* 0x0000003c094d7812 */ /* 0x000fe400078efcff */
[----:B------:R-:W-:Y:S01]  /*1dc0*/  IADD3 R76, P6, PT, R79, R119, RZ ;  /* 0x000000774f4c7210 */ /* 0x000fe20007fde0ff */
[----:B------:R-:W2:Y:S01]  /*1dd0*/  @P3 LDG.E.U8 R148, desc[UR18][R74.64] ;  /* 0x000000124a943981 */ /* 0x000ea2000c1e1100 */
[----:B------:R-:W-:Y:S02]  /*1de0*/  ISETP.LT.AND P3, PT, R77, R106, P0 ;  /* 0x0000006a4d00720c */ /* 0x000fe40000761270 */
[----:B------:R-:W-:-:S02]  /*1df0*/  LEA.HI.X.SX32 R79, R79, R118, 0x1, P6 ;  /* 0x000000764f4f7211 */ /* 0x000fc400030f0eff */
[C---:B------:R-:W-:Y:S01]  /*1e00*/  IADD3 R78, P6, PT, R81.reuse, R119, RZ ;  /* 0x00000077514e7210 */ /* 0x040fe20007fde0ff */
[----:B0-----:R-:W-:Y:S02]  /*1e10*/  @P4 IMAD.MOV.U32 R4, RZ, RZ, R76 ;  /* 0x000000ffff044224 */ /* 0x001fe400078e004c */
[----:B------:R-:W-:Y:S01]  /*1e20*/  @P4 IMAD.MOV.U32 R5, RZ, RZ, R79 ;  /* 0x000000ffff054224 */ /* 0x000fe200078e004f */
[----:B------:R-:W-:Y:S02]  /*1e30*/  LEA.HI.X.SX32 R81, R81, R118, 0x1, P6 ;  /* 0x0000007651517211 */ /* 0x000fe400030f0eff */
[----:B------:R-:W-:Y:S02]  /*1e40*/  LOP3.LUT R80, R9, 0x44, RZ, 0xfc, !PT ;  /* 0x0000004409507812 */ /* 0x000fe400078efcff */
[----:B------:R0:W2:Y:S01]  /*1e50*/  @P4 LDG.E.U8 R146, desc[UR18][R4.64] ;  /* 0x0000001204924981 */ /* 0x0000a2000c1e1100 */
[----:B------:R-:W-:Y:S01]  /*1e60*/  @!P5 IMAD.MOV R88, RZ, RZ, -R88 ;  /* 0x000000ffff58d224 */ /* 0x000fe200078e0a58 */
[----:B------:R-:W-:-:S02]  /*1e70*/  ISETP.LT.AND P5, PT, R80, R106, P0 ;  /* 0x0000006a5000720c */ /* 0x000fc400007a1270 */
[----:B------:R-:W-:Y:S01]  /*1e80*/  ISETP.GE.AND P4, PT, R82, RZ, PT ;  /* 0x000000ff5200720c */ /* 0x000fe20003f86270 */
[----:B0-----:R-:W-:Y:S02]  /*1e90*/  @P3 IMAD.MOV.U32 R4, RZ, RZ, R78 ;  /* 0x000000ffff043224 */ /* 0x001fe400078e004e */
[----:B------:R-:W-:-:S05]  /*1ea0*/  @P3 IMAD.MOV.U32 R5, RZ, RZ, R81 ;  /* 0x000000ffff053224 */ /* 0x000fca00078e0051 */
[----:B------:R0:W5:Y:S01]  /*1eb0*/  @P3 LDG.E.U8 R150, desc[UR18][R4.64] ;  /* 0x0000001204963981 */ /* 0x000162000c1e1100 */
[----:B------:R-:W-:-:S04]  /*1ec0*/  IADD3 R82, P3, PT, R85, R119, RZ ;  /* 0x0000007755527210 */ /* 0x000fc80007f7e0ff */
[----:B------:R-:W-:Y:S02]  /*1ed0*/  LEA.HI.X.SX32 R85, R85, R118, 0x1, P3 ;  /* 0x0000007655557211 */ /* 0x000fe400018f0eff */
[----:B------:R-:W-:Y:S01]  /*1ee0*/  LOP3.LUT R83, R9, 0x4c, RZ, 0xfc, !PT ;  /* 0x0000004c09537812 */ /* 0x000fe200078efcff */
[----:B------:R-:W-:Y:S01]  /*1ef0*/  @!P4 IMAD.MOV R94, RZ, RZ, -R94 ;  /* 0x000000ffff5ec224 */ /* 0x000fe200078e0a5e */
[----:B------:R-:W-:Y:S01]  /*1f00*/  ISETP.GE.AND P6, PT, R86, RZ, PT ;  /* 0x000000ff5600720c */ /* 0x000fe20003fc6270 */
[----:B0-----:R-:W-:Y:S02]  /*1f10*/  @P5 IMAD.MOV.U32 R4, RZ, RZ, R82 ;  /* 0x000000ffff045224 */ /* 0x001fe400078e0052 */
[----:B------:R-:W-:Y:S01]  /*1f20*/  @P5 IMAD.MOV.U32 R5, RZ, RZ, R85 ;  /* 0x000000ffff055224 */ /* 0x000fe200078e0055 */
[----:B------:R-:W-:-:S04]  /*1f30*/  ISETP.LT.AND P4, PT, R83, R106, P0 ;  /* 0x0000006a5300720c */ /* 0x000fc80000781270 */
[----:B------:R0:W5:Y:S01]  /*1f40*/  @P5 LDG.E.U8 R152, desc[UR18][R4.64] ;  /* 0x0000001204985981 */ /* 0x000162000c1e1100 */
[C---:B------:R-:W-:Y:S02]  /*1f50*/  IADD3 R84, P5, PT, R87.reuse, R119, RZ ;  /* 0x0000007757547210 */ /* 0x040fe40007fbe0ff */
[----:B------:R-:W-:Y:S02]  /*1f60*/  LOP3.LUT R86, R0, 0x7f, RZ, 0xc0, !PT ;  /* 0x0000007f00567812 */ /* 0x000fe400078ec0ff */
[----:B------:R-:W-:Y:S01]  /*1f70*/  LEA.HI.X.SX32 R87, R87, R118, 0x1, P5 ;  /* 0x0000007657577211 */ /* 0x000fe200028f0eff */
[----:B------:R-:W-:Y:S01]  /*1f80*/  @!P6 IMAD.MOV R110, RZ, RZ, -R110 ;  /* 0x000000ffff6ee224 */ /* 0x000fe200078e0a6e */
[----:B------:R-:W-:Y:S02]  /*1f90*/  PRMT R154, RZ, 0x7610, R154 ;  /* 0x00007610ff9a7816 */ /* 0x000fe4000000009a */
[----:B------:R-:W-:Y:S01]  /*1fa0*/  ISETP.GE.AND P6, PT, R95, RZ, PT ;  /* 0x000000ff5f00720c */ /* 0x000fe20003fc6270 */
[----:B0-----:R-:W-:Y:S01]  /*1fb0*/  @P4 IMAD.MOV.U32 R4, RZ, RZ, R84 ;  /* 0x000000ffff044224 */ /* 0x001fe200078e0054 */
[----:B------:R-:W-:Y:S01]  /*1fc0*/  ISETP.NE.AND P5, PT, R89, RZ, PT ;  /* 0x000000ff5900720c */ /* 0x000fe20003fa5270 */
[----:B------:R-:W-:Y:S01]  /*1fd0*/  @P4 IMAD.MOV.U32 R5, RZ, RZ, R87 ;  /* 0x000000ffff054224 */ /* 0x000fe200078e0057 */
[----:B------:R-:W-:Y:S01]  /*1fe0*/  LOP3.LUT R139, RZ, R89, RZ, 0x33, !PT ;  /* 0x00000059ff8b7212 */ /* 0x000fe200078e33ff */
[----:B------:R-:W-:Y:S01]  /*1ff0*/  IMAD R89, R86, R3, RZ ;  /* 0x0000000356597224 */ /* 0x000fe200078e02ff */
[----:B------:R-:W-:-:S02]  /*2000*/  ISETP.GE.AND P3, PT, R92, RZ, PT ;  /* 0x000000ff5c00720c */ /* 0x000fc40003f66270 */
[----:B------:R0:W5:Y:S01]  /*2010*/  @P4 LDG.E.U8 R154, desc[UR18][R4.64] ;  /* 0x00000012049a4981 */ /* 0x000162000c1e1100 */
[----:B------:R-:W-:Y:S02]  /*2020*/  SEL R95, R139, R88, !P5 ;  /* 0x000000588b5f7207 */ /* 0x000fe40006800000 */
[----:B------:R-:W-:Y:S02]  /*2030*/  IADD3 R170, P4, PT, R89, UR14, RZ ;  /* 0x0000000e59aa7c10 */ /* 0x000fe4000ff9e0ff */
[----:B------:R-:W-:Y:S01]  /*2040*/  LOP3.LUT R88, R9, 0x54, RZ, 0xfc, !PT ;  /* 0x0000005409587812 */ /* 0x000fe200078efcff */
[----:B------:R-:W-:Y:S01]  /*2050*/  IMAD.MOV.U32 R102, RZ, RZ, R91 ;  /* 0x000000ffff667224 */ /* 0x000fe200078e005b */
[----:B------:R-:W-:Y:S01]  /*2060*/  LEA.HI.X.SX32 R174, R89, UR15, 0x1, P4 ;  /* 0x0000000f59ae7c11 */ /* 0x000fe2000a0f0eff */
[----:B------:R-:W-:Y:S01]  /*2070*/  IMAD.MOV.U32 R96, RZ, RZ, R90 ;  /* 0x000000ffff607224 */ /* 0x000fe200078e005a */
[----:B------:R-:W-:Y:S01]  /*2080*/  ISETP.LT.AND P4, PT, R88, R106, P0 ;  /* 0x0000006a5800720c */ /* 0x000fe20000781270 */
[----:B------:R-:W-:Y:S01]  /*2090*/  @!P6 IMAD.MOV R102, RZ, RZ, -R102 ;  /* 0x000000ffff66e224 */ /* 0x000fe200078e0a66 */
[----:B------:R-:W-:Y:S01]  /*20a0*/  IADD3 R90, P6, PT, R93, R119, RZ ;  /* 0x000000775d5a7210 */ /* 0x000fe20007fde0ff */
[----:B------:R-:W-:Y:S01]  /*20b0*/  @!P3 IMAD.MOV R96, RZ, RZ, -R96 ;  /* 0x000000ffff60b224 */ /* 0x000fe200078e0a60 */
[----:B------:R-:W-:Y:S01]  /*20c0*/  SEL R89, R139, R94, !P5 ;  /* 0x0000005e8b597207 */ /* 0x000fe20006800000 */
[----:B-1----:R-:W-:Y:S01]  /*20d0*/  IMAD R95, R95, UR4, RZ ;  /* 0x000000045f5f7c24 */ /* 0x002fe2000f8e02ff */
[----:B------:R-:W-:-:S02]  /*20e0*/  LEA.HI.X.SX32 R91, R93, R118, 0x1, P6 ;  /* 0x000000765d5b7211 */ /* 0x000fc400030f0eff */
[----:B------:R-:W-:Y:S01]  /*20f0*/  PRMT R156, RZ, 0x7610, R156 ;  /* 0x00007610ff9c7816 */ /* 0x000fe2000000009c */
[----:B------:R-:W-:Y:S01]  /*2100*/  IMAD R89, R89, UR4, RZ ;  /* 0x0000000459597c24 */ /* 0x000fe2000f8e02ff */
[----:B------:R-:W-:Y:S02]  /*2110*/  IADD3 R92, P6, PT, R95, R170, RZ ;  /* 0x000000aa5f5c7210 */ /* 0x000fe40007fde0ff */
[----:B------:R-:W-:Y:S02]  /*2120*/  SEL R96, R139, R96, !P5 ;  /* 0x000000608b607207 */ /* 0x000fe40006800000 */
[----:B------:R-:W-:Y:S01]  /*2130*/  LEA.HI.X.SX32 R93, R95, R174, 0x1, P6 ;  /* 0x000000ae5f5d7211 */ /* 0x000fe200030f0eff */
[----:B------:R-:W5:Y:S01]  /*2140*/  @P4 LDG.E.U8 R156, desc[UR18][R90.64] ;  /* 0x000000125a9c4981 */ /* 0x000f62000c1e1100 */
[----:B------:R-:W-:Y:S01]  /*2150*/  IADD3 R98, P4, PT, R89, R170, RZ ;  /* 0x000000aa59627210 */ /* 0x000fe20007f9e0ff */
[----:B------:R-:W-:Y:S01]  /*2160*/  IMAD R95, R96, UR4, RZ ;  /* 0x00000004605f7c24 */ /* 0x000fe2000f8e02ff */
[----:B------:R-:W-:-:S02]  /*2170*/  LOP3.LUT R96, R9, 0x5c, RZ, 0xfc, !PT ;  /* 0x0000005c09607812 */ /* 0x000fc400078efcff */
[----:B------:R-:W-:Y:S02]  /*2180*/  LEA.HI.X.SX32 R89, R89, R174, 0x1, P4 ;  /* 0x000000ae59597211 */ /* 0x000fe400020f0eff */
[C---:B------:R-:W-:Y:S02]  /*2190*/  IADD3 R94, P6, PT, R95.reuse, R170, RZ ;  /* 0x000000aa5f5e7210 */ /* 0x040fe40007fde0ff */
[----:B------:R-:W-:Y:S02]  /*21a0*/  ISETP.LT.AND P4, PT, R96, R106, P0 ;  /* 0x0000006a6000720c */ /* 0x000fe40000781270 */
[----:B------:R-:W-:Y:S02]  /*21b0*/  LEA.HI.X.SX32 R95, R95, R174, 0x1, P6 ;  /* 0x000000ae5f5f7211 */ /* 0x000fe400030f0eff */
[----:B------:R-:W-:Y:S02]  /*21c0*/  IADD3 R100, P6, PT, R101, R119, RZ ;  /* 0x0000007765647210 */ /* 0x000fe40007fde0ff */
[----:B------:R-:W-:-:S02]  /*21d0*/  SEL R105, R139, R102, !P5 ;  /* 0x000000668b697207 */ /* 0x000fc40006800000 */
[----:B------:R-:W-:Y:S02]  /*21e0*/  LEA.HI.X.SX32 R101, R101, R118, 0x1, P6 ;  /* 0x0000007665657211 */ /* 0x000fe400030f0eff */
[----:B------:R-:W-:Y:S01]  /*21f0*/  PRMT R158, RZ, 0x7610, R158 ;  /* 0x00007610ff9e7816 */ /* 0x000fe2000000009e */
[----:B------:R-:W-:Y:S02]  /*2200*/  IMAD R105, R105, UR4, RZ ;  /* 0x0000000469697c24 */ /* 0x000fe4000f8e02ff */
[----:B0-----:R-:W-:Y:S02]  /*2210*/  @P4 IMAD.MOV.U32 R4, RZ, RZ, R100 ;  /* 0x000000ffff044224 */ /* 0x001fe400078e0064 */
[----:B------:R-:W-:Y:S01]  /*2220*/  @P4 IMAD.MOV.U32 R5, RZ, RZ, R101 ;  /* 0x000000ffff054224 */ /* 0x000fe200078e0065 */
[----:B------:R-:W-:Y:S02]  /*2230*/  ISETP.LT.AND P3, PT, R86, R106, P0 ;  /* 0x0000006a5600720c */ /* 0x000fe40000761270 */
[----:B------:R-:W-:-:S02]  /*2240*/  IADD3 R102, P6, PT, R103, R119, RZ ;  /* 0x0000007767667210 */ /* 0x000fc40007fde0ff */
[----:B------:R-:W-:Y:S01]  /*2250*/  LOP3.LUT R97, R9, 0x64, RZ, 0xfc, !PT ;  /* 0x0000006409617812 */ /* 0x000fe200078efcff */
[----:B------:R0:W5:Y:S01]  /*2260*/  @P4 LDG.E.U8 R158, desc[UR18][R4.64] ;  /* 0x00000012049e4981 */ /* 0x000162000c1e1100 */
[----:B------:R-:W-:Y:S02]  /*2270*/  IADD3 R104, P4, PT, R105, R170, RZ ;  /* 0x000000aa69687210 */ /* 0x000fe40007f9e0ff */
[----:B------:R-:W-:Y:S02]  /*2280*/  LEA.HI.X.SX32 R103, R103, R118, 0x1, P6 ;  /* 0x0000007667677211 */ /* 0x000fe400030f0eff */
[----:B------:R-:W-:Y:S02]  /*2290*/  ISETP.LT.AND P6, PT, R97, R106, P0 ;  /* 0x0000006a6100720c */ /* 0x000fe400007c1270 */
[----:B------:R-:W-:Y:S02]  /*22a0*/  LEA.HI.X.SX32 R105, R105, R174, 0x1, P4 ;  /* 0x000000ae69697211 */ /* 0x000fe400020f0eff */
[----:B------:R-:W-:Y:S01]  /*22b0*/  ISETP.GE.AND P4, PT, R127, RZ, PT ;  /* 0x000000ff7f00720c */ /* 0x000fe20003f86270 */
[----:B0-----:R-:W-:Y:S01]  /*22c0*/  @P3 IMAD.MOV.U32 R4, RZ, RZ, R104 ;  /* 0x000000ffff043224 */ /* 0x001fe200078e0068 */
[----:B------:R-:W-:Y:S01]  /*22d0*/  PRMT R172, RZ, 0x7610, R172 ;  /* 0x00007610ffac7816 */ /* 0x000fe200000000ac */
[----:B------:R-:W-:Y:S01]  /*22e0*/  @P3 IMAD.MOV.U32 R5, RZ, RZ, R105 ;  /* 0x000000ffff053224 */ /* 0x000fe200078e0069 */
[----:B------:R-:W-:Y:S01]  /*22f0*/  PRMT R160, RZ, 0x7610, R160 ;  /* 0x00007610ffa07816 */ /* 0x000fe200000000a0 */
[----:B------:R-:W-:Y:S01]  /*2300*/  IMAD.MOV.U32 R138, RZ, RZ, R108 ;  /* 0x000000ffff8a7224 */ /* 0x000fe200078e006c */
[----:B------:R-:W-:-:S02]  /*2310*/  SEL R110, R139, R110, !P5 ;  /* 0x0000006e8b6e7207 */ /* 0x000fc40006800000 */
[----:B------:R0:W5:Y:S01]  /*2320*/  @P3 LDG.E.U8 R172, desc[UR18][R4.64] ;  /* 0x0000001204ac3981 */ /* 0x000162000c1e1100 */
[----:B------:R-:W-:Y:S01]  /*2330*/  PRMT R168, RZ, 0x7610, R168 ;  /* 0x00007610ffa87816 */ /* 0x000fe200000000a8 */
[----:B------:R-:W-:-:S03]  /*2340*/  @P3 IMAD.MOV.U32 R99, RZ, RZ, R89 ;  /* 0x000000ffff633224 */ /* 0x000fc600078e0059 */
[----:B------:R-:W-:Y:S01]  /*2350*/  @!P4 IMAD.MOV R138, RZ, RZ, -R138 ;  /* 0x000000ffff8ac224 */ /* 0x000fe200078e0a8a */
[----:B------:R-:W-:Y:S01]  /*2360*/  ISETP.GE.AND P4, PT, R111, RZ, PT ;  /* 0x000000ff6f00720c */ /* 0x000fe20003f86270 */
[----:B0-----:R-:W-:Y:S01]  /*2370*/  @P6 IMAD.MOV.U32 R4, RZ, RZ, R102 ;  /* 0x000000ffff046224 */ /* 0x001fe200078e0066 */
[----:B------:R0:W5:Y:S01]  /*2380*/  @P3 LDG.E.U8 R168, desc[UR18][R98.64] ;  /* 0x0000001262a83981 */ /* 0x000162000c1e1100 */
[----:B------:R-:W-:Y:S02]  /*2390*/  @P6 IMAD.MOV.U32 R5, RZ, RZ, R103 ;  /* 0x000000ffff056224 */ /* 0x000fe400078e0067 */
[----:B------:R-:W-:-:S03]  /*23a0*/  IMAD R111, R110, UR4, RZ ;  /* 0x000000046e6f7c24 */ /* 0x000fc6000f8e02ff */
[----:B------:R1:W5:Y:S01]  /*23b0*/  @P6 LDG.E.U8 R160, desc[UR18][R4.64] ;  /* 0x0000001204a06981 */ /* 0x000362000c1e1100 */
[----:B------:R-:W-:Y:S01]  /*23c0*/  IADD3 R108, P6, PT, R109, R119, RZ ;  /* 0x000000776d6c7210 */ /* 0x000fe20007fde0ff */
[----:B------:R-:W-:-:S03]  /*23d0*/  IMAD.MOV.U32 R140, RZ, RZ, R122 ;  /* 0x000000ffff8c7224 */ /* 0x000fc600078e007a */
[----:B------:R-:W-:Y:S02]  /*23e0*/  LEA.HI.X.SX32 R109, R109, R118, 0x1, P6 ;  /* 0x000000766d6d7211 */ /* 0x000fe400030f0eff */
[----:B------:R-:W-:Y:S02]  /*23f0*/  IADD3 R110, P6, PT, R111, R170, RZ ;  /* 0x000000aa6f6e7210 */ /* 0x000fe40007fde0ff */
[----:B0-----:R-:W-:Y:S02]  /*2400*/  LOP3.LUT R99, R9, 0x6c, RZ, 0xfc, !PT ;  /* 0x0000006c09637812 */ /* 0x001fe400078efcff */
[----:B------:R-:W-:Y:S01]  /*2410*/  LEA.HI.X.SX32 R111, R111, R174, 0x1, P6 ;  /* 0x000000ae6f6f7211 */ /* 0x000fe200030f0eff */
[----:B------:R-:W-:Y:S01]  /*2420*/  @!P4 IMAD.MOV R140, RZ, RZ, -R140 ;  /* 0x000000ffff8cc224 */ /* 0x000fe200078e0a8c */
[----:B------:R-:W-:Y:S02]  /*2430*/  ISETP.LT.AND P6, PT, R99, R106, P0 ;  /* 0x0000006a6300720c */ /* 0x000fe400007c1270 */
[C---:B------:R-:W-:Y:S01]  /*2440*/  IADD3 R122, P4, PT, R131.reuse, R119, RZ ;  /* 0x00000077837a7210 */ /* 0x040fe20007f9e0ff */
[----:B-1----:R-:W-:Y:S01]  /*2450*/  @P3 IMAD.MOV.U32 R4, RZ, RZ, R110 ;  /* 0x000000ffff043224 */ /* 0x002fe200078e006e */
[----:B------:R-:W-:Y:S01]  /*2460*/  PRMT R147, RZ, 0x7610, R147 ;  /* 0x00007610ff937816 */ /* 0x000fe20000000093 */
[----:B------:R-:W-:Y:S01]  /*2470*/  @P3 IMAD.MOV.U32 R5, RZ, RZ, R111 ;  /* 0x000000ffff053224 */ /* 0x000fe200078e006f */
[----:B------:R-:W-:-:S02]  /*2480*/  LEA.HI.X.SX32 R131, R131, R118, 0x1, P4 ;  /* 0x0000007683837211 */ /* 0x000fc400020f0eff */
[----:B------:R-:W-:Y:S02]  /*2490*/  ISETP.GE.AND P4, PT, R132, RZ, PT ;  /* 0x000000ff8400720c */ /* 0x000fe40003f86270 */
[----:B------:R0:W5:Y:S01]  /*24a0*/  @P3 LDG.E.U8 R147, desc[UR18][R4.64] ;  /* 0x0000001204933981 */ /* 0x000162000c1e1100 */
[----:B------:R-:W-:Y:S02]  /*24b0*/  PRMT R162, RZ, 0x7610, R162 ;  /* 0x00007610ffa27816 */ /* 0x000fe400000000a2 */
[C---:B------:R-:W-:Y:S01]  /*24c0*/  LOP3.LUT R127, R9.reuse, 0x74, RZ, 0xfc, !PT ;  /* 0x00000074097f7812 */ /* 0x040fe200078efcff */
[----:B------:R-:W-:Y:S02]  /*24d0*/  IMAD R141, R2, 0x4, R141 ;  /* 0x00000004028d7824 */ /* 0x000fe400078e028d */
[----:B0-----:R-:W-:Y:S02]  /*24e0*/  @P6 IMAD.MOV.U32 R4, RZ, RZ, R108 ;  /* 0x000000ffff046224 */ /* 0x001fe400078e006c */
[----:B------:R-:W-:Y:S01]  /*24f0*/  @P6 IMAD.MOV.U32 R5, RZ, RZ, R109 ;  /* 0x000000ffff056224 */ /* 0x000fe200078e006d */
[----:B------:R-:W-:-:S02]  /*2500*/  LOP3.LUT R133, R9, 0x7c, RZ, 0xfc, !PT ;  /* 0x0000007c09857812 */ /* 0x000fc400078efcff */
[----:B------:R-:W-:Y:S02]  /*2510*/  @!P4 IMAD.MOV R117, RZ, RZ, -R117 ;  /* 0x000000ffff75c224 */ /* 0x000fe400078e0a75 */
[----:B------:R0:W5:Y:S01]  /*2520*/  @P6 LDG.E.U8 R162, desc[UR18][R4.64] ;  /* 0x0000001204a26981 */ /* 0x000162000c1e1100 */
[----:B------:R-:W-:Y:S02]  /*2530*/  ISETP.LT.AND P6, PT, R127, R106, P0 ;  /* 0x0000006a7f00720c */ /* 0x000fe400007c1270 */
[----:B------:R-:W-:Y:S02]  /*2540*/  IADD3 R132, P4, PT, R141, R119, RZ ;  /* 0x000000778d847210 */ /* 0x000fe40007f9e0ff */
[C---:B------:R-:W-:Y:S02]  /*2550*/  SEL R119, R139.reuse, R138, !P5 ;  /* 0x0000008a8b777207 */ /* 0x040fe40006800000 */
[----:B------:R-:W-:Y:S02]  /*2560*/  SEL R140, R139, R140, !P5 ;  /* 0x0000008c8b8c7207 */ /* 0x000fe40006800000 */
[----:B------:R-:W-:-:S02]  /*2570*/  ISETP.LT.AND P0, PT, R133, R106, P0 ;  /* 0x0000006a8500720c */ /* 0x000fc40000701270 */
[----:B------:R-:W-:Y:S02]  /*2580*/  SEL R139, R139, R117, !P5 ;  /* 0x000000758b8b7207 */ /* 0x000fe40006800000 */
[----:B------:R-:W-:Y:S01]  /*2590*/  LEA.HI.X.SX32 R117, R141, R118, 0x1, P4 ;  /* 0x000000768d757211 */ /* 0x000fe200020f0eff */
[----:B------:R-:W-:Y:S01]  /*25a0*/  IMAD R141, R140, UR4, RZ ;  /* 0x000000048c8d7c24 */ /* 0x000fe2000f8e02ff */
[----:B------:R-:W-:Y:S01]  /*25b0*/  PRMT R164, RZ, 0x7610, R164 ;  /* 0x00007610ffa47816 */ /* 0x000fe200000000a4 */
[----:B------:R-:W-:Y:S02]  /*25c0*/  IMAD R144, R139, UR4, RZ ;  /* 0x000000048b907c24 */ /* 0x000fe4000f8e02ff */
[----:B0-----:R-:W-:Y:S02]  /*25d0*/  @P6 IMAD.MOV.U32 R4, RZ, RZ, R122 ;  /* 0x000000ffff046224 */ /* 0x001fe400078e007a */
[----:B------:R-:W-:Y:S01]  /*25e0*/  @P6 IMAD.MOV.U32 R5, RZ, RZ, R131 ;  /* 0x000000ffff056224 */ /* 0x000fe200078e0083 */
[----:B------:R-:W-:-:S02]  /*25f0*/  IADD3 R138, P4, PT, R141, R170, RZ ;  /* 0x000000aa8d8a7210 */ /* 0x000fc40007f9e0ff */
[C---:B------:R-:W-:Y:S02]  /*2600*/  IADD3 R140, P5, PT, R144.reuse, R170, RZ ;  /* 0x000000aa908c7210 */ /* 0x040fe40007fbe0ff */
[----:B------:R0:W5:Y:S01]  /*2610*/  @P6 LDG.E.U8 R164, desc[UR18][R4.64] ;  /* 0x0000001204a46981 */ /* 0x000162000c1e1100 */
[----:B------:R-:W-:Y:S02]  /*2620*/  PRMT R166, RZ, 0x7610, R166 ;  /* 0x00007610ffa67816 */ /* 0x000fe400000000a6 */
[-C--:B------:R-:W-:Y:S02]  /*2630*/  LEA.HI.X.SX32 R139, R141, R174.reuse, 0x1, P4 ;  /* 0x000000ae8d8b7211 */ /* 0x080fe400020f0eff */
[----:B------:R-:W-:Y:S02]  /*2640*/  LEA.HI.X.SX32 R141, R144, R174, 0x1, P5 ;  /* 0x000000ae908d7211 */ /* 0x000fe400028f0eff */
[----:B------:R-:W-:Y:S01]  /*2650*/  SHF.R.S32.HI R144, RZ, 0x7, R0 ;  /* 0x00000007ff907819 */ /* 0x000fe20000011400 */
[----:B0-----:R-:W-:-:S02]  /*2660*/  @P0 IMAD.MOV.U32 R4, RZ, RZ, R132 ;  /* 0x000000ffff040224 */ /* 0x001fc400078e0084 */
[----:B------:R-:W-:Y:S02]  /*2670*/  @P0 IMAD.MOV.U32 R5, RZ, RZ, R117 ;  /* 0x000000ffff050224 */ /* 0x000fe400078e0075 */
[----:B------:R-:W-:-:S03]  /*2680*/  IMAD R119, R119, UR4, RZ ;  /* 0x0000000477777c24 */ /* 0x000fc6000f8e02ff */
[----:B------:R0:W5:Y:S02]  /*2690*/  @P0 LDG.E.U8 R166, desc[UR18][R4.64] ;  /* 0x0000001204a60981 */ /* 0x000164000c1e1100 */
[----:B------:R-:W-:Y:S02]  /*26a0*/  IADD3 R118, P0, PT, R119, R170, RZ ;  /* 0x000000aa77767210 */ /* 0x000fe40007f1e0ff */
[----:B0-----:R-:W-:-:S04]  /*26b0*/  SGXT R4, R144, 0x1 ;  /* 0x000000019004781a */ /* 0x001fc80000000200 */
[----:B------:R-:W-:Y:S01]  /*26c0*/  LOP3.LUT R5, R4, 0x90, RZ, 0xc0, !PT ;  /* 0x0000009004057812 */ /* 0x000fe200078ec0ff */
[----:B------:R-:W-:Y:S01]  /*26d0*/  @P3 IMAD.MOV.U32 R4, RZ, RZ, R138 ;  /* 0x000000ffff043224 */ /* 0x000fe200078e008a */
[----:B------:R-:W-:Y:S02]  /*26e0*/  PRMT R151, RZ, 0x7610, R151 ;  /* 0x00007610ff977816 */ /* 0x000fe40000000097 */
[----:B------:R-:W-:Y:S01]  /*26f0*/  LOP3.LUT R144, R5, 0x7f, R0, 0x78, !PT ;  /* 0x0000007f05907812 */ /* 0x000fe200078e7800 */
[----:B------:R-:W-:Y:S01]  /*2700*/  @P3 IMAD.MOV.U32 R5, RZ, RZ, R139 ;  /* 0x000000ffff053224 */ /* 0x000fe200078e008b */
[----:B------:R-:W-:Y:S02]  /*2710*/  LEA.HI.X.SX32 R119, R119, R174, 0x1, P0 ;  /* 0x000000ae77777211 */ /* 0x000fe400000f0eff */
[----:B------:R-:W-:Y:S02]  /*2720*/  PRMT R170, RZ, 0x7610, R170 ;  /* 0x00007610ffaa7816 */ /* 0x000fe400000000aa */
[----:B------:R0:W5:Y:S01]  /*2730*/  @P3 LDG.E.U8 R151, desc[UR18][R4.64] ;  /* 0x0000001204973981 */ /* 0x000162000c1e1100 */
[----:B------:R-:W-:-:S02]  /*2740*/  PRMT R145, RZ, 0x7610, R145 ;  /* 0x00007610ff917816 */ /* 0x000fc40000000091 */
[----:B------:R-:W-:Y:S02]  /*2750*/  PRMT R149, RZ, 0x7610, R149 ;  /* 0x00007610ff957816 */ /* 0x000fe40000000095 */
[----:B------:R-:W-:Y:S02]  /*2760*/  PRMT R174, RZ, 0x7610, R174 ;  /* 0x00007610ffae7816 */ /* 0x000fe400000000ae */
[----:B------:R-:W5:Y:S01]  /*2770*/  @P3 LDG.E.U8 R145, desc[UR18][R92.64] ;  /* 0x000000125c913981 */ /* 0x000f62000c1e1100 */
[----:B0-----:R-:W-:-:S03]  /*2780*/  @P3 IMAD.MOV.U32 R4, RZ, RZ, R118 ;  /* 0x000000ffff043224 */ /* 0x001fc600078e0076 */
[----:B------:R-:W5:Y:S01]  /*2790*/  @P3 LDG.E.U8 R149, desc[UR18][R94.64] ;  /* 0x000000125e953981 */ /* 0x000f62000c1e1100 */
[----:B------:R-:W-:-:S05]  /*27a0*/  @P3 IMAD.MOV.U32 R5, RZ, RZ, R119 ;  /* 0x000000ffff053224 */ /* 0x000fca00078e0077 */
[----:B------:R0:W5:Y:S02]  /*27b0*/  @P3 LDG.E.U8 R170, desc[UR18][R4.64] ;  /* 0x0000001204aa3981 */ /* 0x000164000c1e1100 */
[----:B0-----:R-:W-:Y:S02]  /*27c0*/  @P3 IMAD.MOV.U32 R4, RZ, RZ, R140 ;  /* 0x000000ffff043224 */ /* 0x001fe400078e008c */
[----:B------:R-:W-:-:S05]  /*27d0*/  @P3 IMAD.MOV.U32 R5, RZ, RZ, R141 ;  /* 0x000000ffff053224 */ /* 0x000fca00078e008d */
[----:B------:R0:W5:Y:S01]  /*27e0*/  @P3 LDG.E.U8 R174, desc[UR18][R4.64] ;  /* 0x0000001204ae3981 */ /* 0x000162000c1e1100 */
[----:B------:R-:W-:-:S04]  /*27f0*/  @!UP0 UIADD3 UR4, UPT, UPT, -UR11, 0x100000, URZ ;  /* 0x001000000b048890 */ /* 0x000fc8000fffe1ff */
[----:B------:R-:W-:Y:S02]  /*2800*/  @!UP0 USHF.L.U32 UR5, UR4, 0xb, URZ ;  /* 0x0000000b04058899 */ /* 0x000fe400080006ff */
[----:B------:R-:W-:Y:S01]  /*2810*/  @!UP0 USHF.L.U32 UR4, UR4, 0x1, URZ ;  /* 0x0000000104048899 */ /* 0x000fe200080006ff */
[----:B------:R-:W-:Y:S01]  /*2820*/  VOTEU.ALL UP0, P2 ;  /* 0x0000000000ff7886 */ /* 0x000fe20001000000 */
[C---:B0-----:R-:W-:Y:S02]  /*2830*/  LOP3.LUT R5, R144.reuse, 0x20, RZ, 0x3c, !PT ;  /* 0x0000002090057812 */ /* 0x041fe400078e3cff */
[----:B------:R-:W-:-:S08]  /*2840*/  LOP3.LUT R4, R144, 0x40, RZ, 0x3c, !PT ;  /* 0x0000004090047812 */ /* 0x000fd000078e3cff */
[----:B------:R0:W1:Y:S01]  /*2850*/  @!UP0 SYNCS.EXCH.64 URZ, [UR9+0x5008], UR4 ;  /* 0x0050080409ff85b2 */ /* 0x0000620008000100 */
[----:B--2---:R2:W-:Y:S04]  /*2860*/  STS.U8 [R144+UR9], R107 ;  /* 0x0000006b90007988 */ /* 0x0045e80008000009 */
[----:B---3--:R0:W-:Y:S04]  /*2870*/  STS.U8 [R144+UR9+0x200], R113 ;  /* 0x0002007190007988 */ /* 0x0081e80008000009 */
[----:B----4-:R0:W-:Y:S01]  /*2880*/  STS.U8 [R144+UR9+0x400], R114 ;  /* 0x0004007290007988 */ /* 0x0101e20008000009 */
[----:B--2---:R-:W-:-:S03]  /*2890*/  LOP3.LUT R107, R144, 0x60, RZ, 0x3c, !PT ;  /* 0x00000060906b7812 */ /* 0x004fc600078e3cff */
[----:B-----5:R0:W-:Y:S04]  /*28a0*/  STS.U8 [R144+UR9+0x600], R112 ;  /* 0x0006007090007988 */ /* 0x0201e80008000009 */
[----:B------:R0:W-:Y:S04]  /*28b0*/  STS.U8 [R144+UR9+0x800], R115 ;  /* 0x0008007390007988 */ /* 0x0001e80008000009 */
        /* <DEDUP_REMOVED lines=22> */
[----:B------:R0:W-:Y:S01]  /*2a20*/  STS.U8 [R5+UR9+0x1700], R158 ;  /* 0x0017009e05007988 */ /* 0x0001e20008000009 */
[----:B------:R-:W-:-:S04]  /*2a30*/  ISETP.NE.U32.AND P0, PT, RZ, UR16, PT ;  /* 0x00000010ff007c0c */ /* 0x000fc8000bf05070 */
[C---:B------:R-:W-:Y:S01]  /*2a40*/  ISETP.LT.OR P3, PT, R8.reuse, 0x80, P0 ;  /* 0x000000800800780c */ /* 0x040fe20000761670 */
[----:B------:R0:W-:Y:S01]  /*2a50*/  STS.U8 [R5+UR9+0x1900], R160 ;  /* 0x001900a005007988 */ /* 0x0001e20008000009 */
[----:B------:R-:W-:-:S03]  /*2a60*/  ISETP.GE.AND P4, PT, R8, 0x100, PT ;  /* 0x000001000800780c */ /* 0x000fc60003f86270 */
        /* <DEDUP_REMOVED lines=11> */
[----:B-1----:R1:W-:Y:S06]  /*2b20*/  MEMBAR.ALL.CTA ;  /* 0x0000000000007992 */ /* 0x0023ec0000008000 */
[----:B-1----:R-:W1:Y:S02]  /*2b30*/  FENCE.VIEW.ASYNC.S ;  /* 0x00000000000073c6 */ /* 0x002e640000000000 */
[----:B-1----:R-:W-:Y:S06]  /*2b40*/  BAR.SYNC.DEFER_BLOCKING 0x0 ;  /* 0x0000000000007b1d */ /* 0x002fec0000010000 */
[----:B------:R-:W-:Y:S05]  /*2b50*/  @P3 BRA `(.L_x_6) ;  /* 0x0000000000843947 */ /* 0x000fea0003800000 */
[----:B0-----:R-:W-:Y:S02]  /*2b60*/  UIADD3 UR4, UPT, UPT, UR9, 0x4000, URZ ;  /* 0x0000400009047890 */ /* 0x001fe4000fffe0ff */
[----:B------:R-:W-:Y:S02]  /*2b70*/  USHF.R.U32.HI UR12, URZ, 0x4, UR9 ;  /* 0x00000004ff0c7899 */ /* 0x000fe40008011609 */
[----:B------:R-:W-:Y:S02]  /*2b80*/  USHF.R.U32.HI UR4, URZ, 0x4, UR4 ;  /* 0x00000004ff047899 */ /* 0x000fe40008011604 */
[----:B------:R-:W-:Y:S02]  /*2b90*/  USGXT.U32 UR12, UR12, 0xe ;  /* 0x0000000e0c0c789a */ /* 0x000fe40008000000 */
[----:B------:R-:W-:Y:S02]  /*2ba0*/  USGXT.U32 UR14, UR4, 0xe ;  /* 0x0000000e040e789a */ /* 0x000fe40008000000 */
[----:B------:R-:W-:-:S02]  /*2bb0*/  UIADD3 UR28, UP0, UPT, UR12, 0x80, URZ ;  /* 0x000000800c1c7890 */ /* 0x000fc4000ff1e0ff */
[----:B------:R-:W-:Y:S01]  /*2bc0*/  UIADD3 UR26, UP1, UPT, UR14, 0x2, URZ ;  /* 0x000000020e1a7890 */ /* 0x000fe2000ff3e0ff */
[----:B------:R-:W-:Y:S01]  /*2bd0*/  UMOV UR4, URZ ;  /* 0x000000ff00047c82 */ /* 0x000fe20008000000 */
[----:B------:R-:W-:Y:S01]  /*2be0*/  UMOV UR30, 0x0 ;  /* 0x00000000001e7882 */ /* 0x000fe20000000000 */
[----:B------:R-:W-:Y:S02]  /*2bf0*/  UIADD3.X UR29, UPT, UPT, UR4, -0x7fffbfe0, URZ, UP0, !UPT ;  /* 0x80004020041d7890 */ /* 0x000fe400087fe4ff */
[----:B------:R-:W-:Y:S02]  /*2c00*/  UIADD3.X UR27, UPT, UPT, UR4, 0x40004040, URZ, UP1, !UPT ;  /* 0x40004040041b7890 */ /* 0x000fe40008ffe4ff */
[----:B------:R-:W-:Y:S02]  /*2c10*/  UIADD3.64 UR16, UPT, UPT, UR28, 0x80, URZ ;  /* 0x000000801c107897 */ /* 0x000fe4000fffe0ff */
[----:B------:R-:W-:Y:S02]  /*2c20*/  UIADD3.64 UR20, UPT, UPT, UR26, 0x2, URZ ;  /* 0x000000021a147897 */ /* 0x000fe4000fffe0ff */
[----:B------:R-:W-:-:S02]  /*2c30*/  UIADD3.64 UR22, UPT, UPT, UR28, 0x100, URZ ;  /* 0x000001001c167897 */ /* 0x000fc4000fffe0ff */
[----:B------:R-:W-:Y:S01]  /*2c40*/  UIADD3.64 UR24, UPT, UPT, UR26, 0x4, URZ ;  /* 0x000000041a187897 */ /* 0x000fe2000fffe0ff */
[----:B------:R-:W-:Y:S01]  /*2c50*/  UMOV UR31, 0x4048010 ;  /* 0x04048010001f7882 */ /* 0x000fe20000000000 */
[----:B------:R-:W-:Y:S01]  /*2c60*/  UMOV UR13, 0x80004020 ;  /* 0x80004020000d7882 */ /* 0x000fe20000000000 */
[----:B------:R-:W-:Y:S01]  /*2c70*/  UMOV UR15, 0x40004040 ;  /* 0x40004040000f7882 */ /* 0x000fe20000000000 */
[----:B------:R-:W-:Y:S01]  /*2c80*/  UMOV UR32, 0x0 ;  /* 0x0000000000207882 */ /* 0x000fe20000000000 */
[----:B------:R-:W-:Y:S01]  /*2c90*/  UMOV UR33, 0x4048010 ;  /* 0x0404801000217882 */ /* 0x000fe20000000000 */
[----:B------:R-:W-:Y:S01]  /*2ca0*/  UMOV UR34, 0x0 ;  /* 0x0000000000227882 */ /* 0x000fe20000000000 */
[----:B------:R-:W-:Y:S01]  /*2cb0*/  UMOV UR35, 0x4048010 ;  /* 0x0404801000237882 */ /* 0x000fe20000000000 */
[----:B------:R-:W-:Y:S01]  /*2cc0*/  UMOV UR4, UR6 ;  /* 0x0000000600047c82 */ /* 0x000fe20008000000 */
[----:B------:R-:W-:Y:S01]  /*2cd0*/  UMOV UR5, URZ ;  /* 0x000000ff00057c82 */ /* 0x000fe20008000000 */
[----:B------:R1:W-:Y:S01]  /*2ce0*/  UTCQMMA gdesc[UR12], gdesc[UR14], tmem[UR8], tmem[UR30], idesc[UR31], !UPT ;  /* 0x00ff1e0e0c0075ea */ /* 0x0003e2000f800308 */
[----:B------:R-:W-:Y:S01]  /*2cf0*/  UMOV UR36, 0x0 ;  /* 0x0000000000247882 */ /* 0x000fe20000000000 */
[----:B------:R-:W-:Y:S01]  /*2d00*/  UMOV UR37, 0x4048010 ;  /* 0x0404801000257882 */ /* 0x000fe20000000000 */
[----:B------:R1:W-:Y:S01]  /*2d10*/  UTCQMMA gdesc[UR28], gdesc[UR26], tmem[UR8], tmem[UR32], idesc[UR33], UPT ;  /* 0x00ff201a1c0075ea */ /* 0x0003e2000b800308 */
[----:B------:R-:W-:Y:S01]  /*2d20*/  UMOV UR4, UR4 ;  /* 0x0000000400047c82 */ /* 0x000fe20008000000 */
[----:B------:R1:W-:Y:S01]  /*2d30*/  UTCQMMA gdesc[UR16], gdesc[UR20], tmem[UR8], tmem[UR34], idesc[UR35], UPT ;  /* 0x00ff2214100075ea */ /* 0x0003e2000b800308 */
[----:B------:R1:W-:Y:S01]  /*2d40*/  UTCQMMA gdesc[UR22], gdesc[UR24], tmem[UR8], tmem[UR36], idesc[UR37], UPT ;  /* 0x00ff2418160075ea */ /* 0x0003e2000b800308 */
[----:B------:R1:W-:Y:S01]  /*2d50*/  UTCBAR [UR4], URZ ;  /* 0x000000ff040073e9 */ /* 0x0003e200080000ff */
[----:B------:R-:W-:Y:S01]  /*2d60*/  NOP ;  /* 0x0000000000007918 */ /* 0x000fe20000000000 */
.L_x_6:
[----:B01----:R-:W-:Y:S01]  /*2d70*/  UMOV UR4, URZ ;  /* 0x000000ff00047c82 */ /* 0x003fe20008000000 */
[----:B------:R-:W-:Y:S05]  /*2d80*/  @!P4 BRA `(.L_x_7) ;  /* 0x000000140050c947 */ /* 0x000fea0003800000 */
[----:B------:R-:W-:Y:S01]  /*2d90*/  UIADD3 UR7, UPT, UPT, UR9, 0x2000, URZ ;  /* 0x0000200009077890 */ /* 0x000fe2000fffe0ff */
[----:B------:R-:W-:Y:S01]  /*2da0*/  SHF.R.S32.HI R121, RZ, 0x1f, R8 ;  /* 0x0000001fff797819 */ /* 0x000fe20000011408 */
[----:B------:R-:W-:Y:S01]  /*2db0*/  UIADD3 UR11, UPT, UPT, UR9, 0x4800, URZ ;  /* 0x00004800090b7890 */ /* 0x000fe2000fffe0ff */
[----:B------:R-:W-:Y:S01]  /*2dc0*/  IMAD.SHL.U32 R113, R2, 0x80, RZ ;  /* 0x0000008002717824 */ /* 0x000fe200078e00ff */
[----:B------:R-:W-:Y:S01]  /*2dd0*/  USHF.R.U32.HI UR7, URZ, 0x4, UR7 ;  /* 0x00000004ff077899 */ /* 0x000fe20008011607 */
[----:B------:R-:W-:Y:S01]  /*2de0*/  LEA.HI R121, R121, R8, RZ, 0x7 ;  /* 0x0000000879797211 */ /* 0x000fe200078f38ff */
[----:B------:R-:W-:Y:S01]  /*2df0*/  USHF.R.U32.HI UR11, URZ, 0x4, UR11 ;  /* 0x00000004ff0b7899 */ /* 0x000fe2000801160b */
[----:B------:R-:W-:Y:S01]  /*2e00*/  IMAD.SHL.U32 R115, R3, 0x80, RZ ;  /* 0x0000008003737824 */ /* 0x000fe200078e00ff */
[----:B------:R-:W-:Y:S01]  /*2e10*/  USGXT.U32 UR12, UR7, 0xe ;  /* 0x0000000e070c789a */ /* 0x000fe20008000000 */
[----:B------:R-:W-:Y:S01]  /*2e20*/  SHF.R.S32.HI R121, RZ, 0x7, R121 ;  /* 0x00000007ff797819 */ /* 0x000fe20000011479 */
[----:B------:R-:W-:Y:S01]  /*2e30*/  USGXT.U32 UR14, UR11, 0xe ;  /* 0x0000000e0b0e789a */ /* 0x000fe20008000000 */
[----:B------:R-:W-:Y:S01]  /*2e40*/  VIADD R106, R106, 0xffffff80 ;  /* 0xffffff806a6a7836 */ /* 0x000fe20000000000 */
[----:B------:R-:W-:Y:S01]  /*2e50*/  UIADD3 UR28, UP0, UPT, UR12, 0x80, URZ ;  /* 0x000000800c1c7890 */ /* 0x000fe2000ff1e0ff */
[----:B------:R-:W-:Y:S01]  /*2e60*/  VIMNMX R121, PT, PT, R121, 0x2, !PT ;  /* 0x0000000279797848 */ /* 0x000fe20007fe0100 */
[----:B------:R-:W-:Y:S01]  /*2e70*/  UIADD3 UR30, UP1, UPT, UR14, 0x2, URZ ;  /* 0x000000020e1e7890 */ /* 0x000fe2000ff3e0ff */
[----:B------:R-:W-:Y:S01]  /*2e80*/  IMAD.MOV.U32 R2, RZ, RZ, RZ ;  /* 0x000000ffff027224 */ /* 0x000fe200078e00ff */
[----:B------:R-:W-:Y:S01]  /*2e90*/  UMOV UR4, URZ ;  /* 0x000000ff00047c82 */ /* 0x000fe20008000000 */
[----:B------:R-:W-:Y:S01]  /*2ea0*/  UMOV UR5, URZ ;  /* 0x000000ff00057c82 */ /* 0x000fe20008000000 */
[----:B------:R-:W-:Y:S01]  /*2eb0*/  UIADD3.X UR29, UPT, UPT, UR4, -0x7fffbfe0, URZ, UP0, !UPT ;  /* 0x80004020041d7890 */ /* 0x000fe200087fe4ff */
[----:B------:R-:W-:Y:S01]  /*2ec0*/  SHF.R.S32.HI R162, RZ, 0x1f, R113 ;  /* 0x0000001fffa27819 */ /* 0x000fe20000011471 */
[----:B------:R-:W-:Y:S01]  /*2ed0*/  UIADD3.X UR31, UPT, UPT, UR5, 0x40004040, URZ, UP1, !UPT ;  /* 0x40004040051f7890 */ /* 0x000fe20008ffe4ff */
[----:B------:R-:W-:Y:S01]  /*2ee0*/  SHF.R.S32.HI R164, RZ, 0x1f, R115 ;  /* 0x0000001fffa47819 */ /* 0x000fe20000011473 */
[----:B------:R-:W-:Y:S01]  /*2ef0*/  VIADD R121, R121, 0xffffffff ;  /* 0xffffffff79797836 */ /* 0x000fe20000000000 */
[----:B------:R-:W-:-:S02]  /*2f00*/  UIADD3.64 UR20, UPT, UPT, UR28, 0x80, URZ ;  /* 0x000000801c147897 */ /* 0x000fc4000fffe0ff */
[----:B------:R-:W-:Y:S02]  /*2f10*/  UIADD3.64 UR22, UPT, UPT, UR30, 0x2, URZ ;  /* 0x000000021e167897 */ /* 0x000fe4000fffe0ff */
[----:B------:R-:W-:Y:S02]  /*2f20*/  UIADD3.64 UR24, UPT, UPT, UR28, 0x100, URZ ;  /* 0x000001001c187897 */ /* 0x000fe4000fffe0ff */
[----:B------:R-:W-:Y:S01]  /*2f30*/  UIADD3.64 UR26, UPT, UPT, UR30, 0x4, URZ ;  /* 0x000000041e1a7897 */ /* 0x000fe2000fffe0ff */
[----:B------:R-:W-:-:S11]  /*2f40*/  UMOV UR11, 0x1 ;  /* 0x00000001000b7882 */ /* 0x000fd60000000000 */
.L_x_10:
[C---:B------:R-:W-:Y:S01]  /*2f50*/  IADD3 R138, P3, PT, R115.reuse, R138, RZ ;  /* 0x0000008a738a7210 */ /* 0x040fe20007f7e0ff */
[----:B------:R-:W-:Y:S01]  /*2f60*/  IMAD.U32 R2, R2, -0x80000000, RZ ;  /* 0x8000000002027824 */ /* 0x000fe200078e00ff */
[C---:B------:R-:W-:Y:S02]  /*2f70*/  IADD3 R140, P6, PT, R115.reuse, R140, RZ ;  /* 0x0000008c738c7210 */ /* 0x040fe40007fde0ff */
[C---:B------:R-:W-:Y:S01]  /*2f80*/  IADD3 R104, P4, PT, R115.reuse, R104, RZ ;  /* 0x0000006873687210 */ /* 0x040fe20007f9e0ff */
[C---:B------:R-:W-:Y:S01]  /*2f90*/  IMAD.X R139, R164.reuse, 0x1, R139, P3 ;  /* 0x00000001a48b7824 */ /* 0x040fe200018e068b */
[C---:B------:R-:W-:Y:S01]  /*2fa0*/  IADD3 R110, P3, PT, R115.reuse, R110, RZ ;  /* 0x0000006e736e7210 */ /* 0x040fe20007f7e0ff */
[C---:B------:R-:W-:Y:S01]  /*2fb0*/  IMAD.X R141, R164.reuse, 0x1, R141, P6 ;  /* 0x00000001a48d7824 */ /* 0x040fe200030e068d */
[C---:B------:R-:W-:Y:S01]  /*2fc0*/  IADD3 R94, P5, PT, R115.reuse, R94, RZ ;  /* 0x0000005e735e7210 */ /* 0x040fe20007fbe0ff */
[C---:B------:R-:W-:Y:S01]  /*2fd0*/  IMAD.X R105, R164.reuse, 0x1, R105, P4 ;  /* 0x00000001a4697824 */ /* 0x040fe200020e0669 */
[----:B------:R-:W-:Y:S01]  /*2fe0*/  IADD3 R118, P6, PT, R115, R118, RZ ;  /* 0x0000007673767210 */ /* 0x000fe20007fde0ff */
[C---:B------:R-:W-:Y:S01]  /*2ff0*/  IMAD.X R111, R164.reuse, 0x1, R111, P3 ;  /* 0x00000001a46f7824 */ /* 0x040fe200018e066f */
[----:B------:R-:W-:Y:S01]  /*3000*/  IADD3 R56, P3, PT, R113, R56, RZ ;  /* 0x0000003871387210 */ /* 0x000fe20007f7e0ff */
[C---:B------:R-:W-:Y:S01]  /*3010*/  IMAD.X R95, R164.reuse, 0x1, R95, P5 ;  /* 0x00000001a45f7824 */ /* 0x040fe200028e065f */
[C---:B------:R-:W-:Y:S01]  /*3020*/  IADD3 R98, P4, PT, R115.reuse, R98, RZ ;  /* 0x0000006273627210 */ /* 0x040fe20007f9e0ff */
[----:B------:R-:W-:Y:S01]  /*3030*/  IMAD.X R119, R164, 0x1, R119, P6 ;  /* 0x00000001a4777824 */ /* 0x000fe200030e0677 */
[----:B------:R-:W-:Y:S01]  /*3040*/  IADD3 R92, P5, PT, R115, R92, RZ ;  /* 0x0000005c735c7210 */ /* 0x000fe20007fbe0ff */
[----:B------:R-:W-:Y:S01]  /*3050*/  IMAD.X R59, R162, 0x1, R59, P3 ;  /* 0x00000001a23b7824 */ /* 0x000fe200018e063b */
[C---:B------:R-:W-:Y:S01]  /*3060*/  IADD3 R50, P3, PT, R113.reuse, R50, RZ ;  /* 0x0000003271327210 */ /* 0x040fe20007f7e0ff */
[C---:B------:R-:W-:Y:S01]  /*3070*/  IMAD.X R89, R164.reuse, 0x1, R89, P4 ;  /* 0x00000001a4597824 */ /* 0x040fe200020e0659 */
[C---:B------:R-:W-:Y:S01]  /*3080*/  IADD3 R132, P6, PT, R113.reuse, R132, RZ ;  /* 0x0000008471847210 */ /* 0x040fe20007fde0ff */
[----:B------:R-:W-:Y:S01]  /*3090*/  IMAD.X R93, R164, 0x1, R93, P5 ;  /* 0x00000001a45d7824 */ /* 0x000fe200028e065d */
[C---:B------:R-:W-:Y:S01]  /*30a0*/  IADD3 R122, P4, PT, R113.reuse, R122, RZ ;  /* 0x0000007a717a7210 */ /* 0x040fe20007f9e0ff */
[C---:B------:R-:W-:Y:S01]  /*30b0*/  IMAD.X R51, R162.reuse, 0x1, R51, P3 ;  /* 0x00000001a2337824 */ /* 0x040fe200018e0633 */
        /* <DEDUP_REMOVED lines=24> */
[----:B------:R-:W0:Y:S01]  /*3240*/  SYNCS.PHASECHK.TRANS64.TRYWAIT P3, [UR6], R2 ;  /* 0x00000002ff0075a7 */ /* 0x000e220008061106 */
        /* <DEDUP_REMOVED lines=32> */
[-C--:B------:R-:W-:Y:S01]  /*3450*/  ISETP.GE.AND P6, PT, R9, R106.reuse, PT ;  /* 0x0000006a0900720c */ /* 0x080fe20003fc6270 */
[----:B------:R-:W-:Y:S01]  /*3460*/  IMAD.X R61, R162, 0x1, R61, P4 ;  /* 0x00000001a23d7824 */ /* 0x000fe200020e063d */
[-C--:B------:R-:W-:Y:S01]  /*3470*/  ISETP.GE.AND P4, PT, R10, R106.reuse, PT ;  /* 0x0000006a0a00720c */ /* 0x080fe20003f86270 */
[----:B------:R-:W-:Y:S01]  /*3480*/  IMAD.X R13, R162, 0x1, R13, P5 ;  /* 0x00000001a20d7824 */ /* 0x000fe200028e060d */
[----:B------:R-:W-:-:S02]  /*3490*/  ISETP.GE.AND P5, PT, R11, R106, PT ;  /* 0x0000006a0b00720c */ /* 0x000fc40003fa6270 */
[----:B------:R-:W-:Y:S02]  /*34a0*/  PRMT R125, RZ, 0x7610, R125 ;  /* 0x00007610ff7d7816 */ /* 0x000fe4000000007d */
[----:B------:R-:W-:Y:S01]  /*34b0*/  PRMT R129, RZ, 0x7610, R129 ;  /* 0x00007610ff817816 */ /* 0x000fe20000000081 */
[----:B0-----:R-:W-:Y:S08]  /*34c0*/  @!P3 BRA `(.L_x_8) ;  /* 0x000000140030b947 */ /* 0x001ff00003800000 */
.L_x_16:
[----:B------:R-:W-:Y:S01]  /*34d0*/  @!P4 IMAD.MOV.U32 R2, RZ, RZ, R14 ;  /* 0x000000ffff02c224 */ /* 0x000fe200078e000e */
[----:B------:R-:W2:Y:S01]  /*34e0*/  @!P6 LDG.E.U8 R125, desc[UR18][R12.64] ;  /* 0x000000120c7de981 */ /* 0x000ea2000c1e1100 */
[----:B------:R-:W-:-:S05]  /*34f0*/  @!P4 IMAD.MOV.U32 R3, RZ, RZ, R17 ;  /* 0x000000ffff03c224 */ /* 0x000fca00078e0011 */
[----:B------:R0:W3:Y:S01]  /*3500*/  @!P4 LDG.E.U8 R129, desc[UR18][R2.64] ;  /* 0x000000120281c981 */ /* 0x0000e2000c1e1100 */
[----:B------:R-:W-:Y:S02]  /*3510*/  ISETP.GE.AND P3, PT, R15, R106, PT ;  /* 0x0000006a0f00720c */ /* 0x000fe40003f66270 */
[----:B------:R-:W-:Y:S02]  /*3520*/  PRMT R135, RZ, 0x7610, R135 ;  /* 0x00007610ff877816 */ /* 0x000fe40000000087 */
[----:B------:R-:W-:Y:S01]  /*3530*/  PRMT R137, RZ, 0x7610, R137 ;  /* 0x00007610ff897816 */ /* 0x000fe20000000089 */
[----:B0-----:R-:W-:Y:S02]  /*3540*/  @!P5 IMAD.MOV.U32 R2, RZ, RZ, R16 ;  /* 0x000000ffff02d224 */ /* 0x001fe400078e0010 */
[----:B------:R-:W-:-:S05]  /*3550*/  @!P5 IMAD.MOV.U32 R3, RZ, RZ, R19 ;  /* 0x000000ffff03d224 */ /* 0x000fca00078e0013 */
[----:B------:R0:W4:Y:S01]  /*3560*/  @!P5 LDG.E.U8 R135, desc[UR18][R2.64] ;  /* 0x000000120287d981 */ /* 0x000122000c1e1100 */
[----:B------:R-:W-:Y:S02]  /*3570*/  PRMT R147, RZ, 0x7610, R147 ;  /* 0x00007610ff937816 */ /* 0x000fe40000000093 */
[-C--:B------:R-:W-:Y:S02]  /*3580*/  ISETP.GE.AND P4, PT, R20, R106.reuse, PT ;  /* 0x0000006a1400720c */ /* 0x080fe40003f86270 */
[----:B------:R-:W-:Y:S02]  /*3590*/  PRMT R143, RZ, 0x7610, R143 ;  /* 0x00007610ff8f7816 */ /* 0x000fe4000000008f */
[----:B------:R-:W-:Y:S02]  /*35a0*/  PRMT R151, RZ, 0x7610, R151 ;  /* 0x00007610ff977816 */ /* 0x000fe40000000097 */
[----:B------:R-:W-:Y:S01]  /*35b0*/  ISETP.GE.AND P5, PT, R22, R106, PT ;  /* 0x0000006a1600720c */ /* 0x000fe20003fa6270 */
[----:B0-----:R-:W-:-:S02]  /*35c0*/  @!P3 IMAD.MOV.U32 R2, RZ, RZ, R18 ;  /* 0x000000ffff02b224 */ /* 0x001fc400078e0012 */
[----:B------:R-:W-:-:S04]  /*35d0*/  @!P3 IMAD.MOV.U32 R3, RZ, RZ, R21 ;  /* 0x000000ffff03b224 */ /* 0x000fc800078e0015 */
[----:B------:R-:W5:Y:S04]  /*35e0*/  @!P4 LDG.E.U8 R143, desc[UR18][R24.64] ;  /* 0x00000012188fc981 */ /* 0x000f68000c1e1100 */
[----:B------:R0:W2:Y:S01]  /*35f0*/  @!P3 LDG.E.U8 R137, desc[UR18][R2.64] ;  /* 0x000000120289b981 */ /* 0x0000a2000c1e1100 */
[----:B------:R-:W-:-:S13]  /*3600*/  ISETP.GE.AND P3, PT, R23, R106, PT ;  /* 0x0000006a1700720c */ /* 0x000fda0003f66270 */
[----:B0-----:R-:W-:Y:S02]  /*3610*/  @!P3 IMAD.MOV.U32 R2, RZ, RZ, R28 ;  /* 0x000000ffff02b224 */ /* 0x001fe400078e001c */
[----:B------:R-:W-:-:S05]  /*3620*/  @!P3 IMAD.MOV.U32 R3, RZ, RZ, R31 ;  /* 0x000000ffff03b224 */ /* 0x000fca00078e001f */
[----:B------:R0:W2:Y:S01]  /*3630*/  @!P3 LDG.E.U8 R147, desc[UR18][R2.64] ;  /* 0x000000120293b981 */ /* 0x0000a2000c1e1100 */
[-C--:B------:R-:W-:Y:S02]  /*3640*/  ISETP.GE.AND P3, PT, R30, R106.reuse, PT ;  /* 0x0000006a1e00720c */ /* 0x080fe40003f66270 */
[----:B------:R-:W-:Y:S02]  /*3650*/  ISETP.GE.AND P4, PT, R29, R106, PT ;  /* 0x0000006a1d00720c */ /* 0x000fe40003f86270 */
[----:B------:R-:W-:-:S09]  /*3660*/  PRMT R149, RZ, 0x7610, R149 ;  /* 0x00007610ff957816 */ /* 0x000fd20000000095 */
[----:B0-----:R-:W-:Y:S02]  /*3670*/  @!P3 IMAD.MOV.U32 R2, RZ, RZ, R34 ;  /* 0x000000ffff02b224 */ /* 0x001fe400078e0022 */
[----:B------:R-:W-:Y:S01]  /*3680*/  @!P3 IMAD.MOV.U32 R3, RZ, RZ, R37 ;  /* 0x000000ffff03b224 */ /* 0x000fe200078e0025 */
[----:B------:R-:W-:Y:S01]  /*3690*/  PRMT R145, RZ, 0x7610, R145 ;  /* 0x00007610ff917816 */ /* 0x000fe20000000091 */
[----:B------:R-:W4:Y:S04]  /*36a0*/  @!P4 LDG.E.U8 R149, desc[UR18][R32.64] ;  /* 0x000000122095c981 */ /* 0x000f28000c1e1100 */
[----:B------:R0:W4:Y:S01]  /*36b0*/  @!P3 LDG.E.U8 R151, desc[UR18][R2.64] ;  /* 0x000000120297b981 */ /* 0x000122000c1e1100 */
[-C--:B------:R-:W-:Y:S02]  /*36c0*/  ISETP.GE.AND P3, PT, R54, R106.reuse, PT ;  /* 0x0000006a3600720c */ /* 0x080fe40003f66270 */
[----:B------:R-:W-:Y:S01]  /*36d0*/  ISETP.GE.AND P4, PT, R60, R106, PT ;  /* 0x0000006a3c00720c */ /* 0x000fe20003f86270 */
[----:B------:R-:W4:Y:S01]  /*36e0*/  @!P5 LDG.E.U8 R145, desc[UR18][R26.64] ;  /* 0x000000121a91d981 */ /* 0x000f22000c1e1100 */
[----:B------:R-:W-:-:S02]  /*36f0*/  PRMT R112, RZ, 0x7610, R112 ;  /* 0x00007610ff707816 */ /* 0x000fc40000000070 */
[----:B------:R-:W-:-:S07]  /*3700*/  ISETP.GE.AND P5, PT, R65, R106, PT ;  /* 0x0000006a4100720c */ /* 0x000fce0003fa6270 */
[----:B0-----:R-:W-:Y:S02]  /*3710*/  @!P3 IMAD.MOV.U32 R2, RZ, RZ, R58 ;  /* 0x000000ffff02b224 */ /* 0x001fe400078e003a */
[----:B------:R-:W-:Y:S01]  /*3720*/  @!P3 IMAD.MOV.U32 R3, RZ, RZ, R61 ;  /* 0x000000ffff03b224 */ /* 0x000fe200078e003d */
[----:B------:R-:W-:-:S04]  /*3730*/  PRMT R120, RZ, 0x7610, R120 ;  /* 0x00007610ff787816 */ /* 0x000fc80000000078 */
[----:B------:R0:W4:Y:S01]  /*3740*/  @!P3 LDG.E.U8 R112, desc[UR18][R2.64] ;  /* 0x000000120270b981 */ /* 0x000122000c1e1100 */
[----:B------:R-:W-:Y:S02]  /*3750*/  ISETP.GE.AND P3, PT, R66, R106, PT ;  /* 0x0000006a4200720c */ /* 0x000fe40003f66270 */
[----:B------:R-:W-:Y:S01]  /*3760*/  PRMT R124, RZ, 0x7610, R124 ;  /* 0x00007610ff7c7816 */ /* 0x000fe2000000007c */
[----:B0-----:R-:W-:Y:S02]  /*3770*/  @!P4 IMAD.MOV.U32 R2, RZ, RZ, R64 ;  /* 0x000000ffff02c224 */ /* 0x001fe400078e0040 */
[----:B------:R-:W-:-:S05]  /*3780*/  @!P4 IMAD.MOV.U32 R3, RZ, RZ, R67 ;  /* 0x000000ffff03c224 */ /* 0x000fca00078e0043 */
[----:B------:R0:W5:Y:S01]  /*3790*/  @!P4 LDG.E.U8 R120, desc[UR18][R2.64] ;  /* 0x000000120278c981 */ /* 0x000162000c1e1100 */
[----:B------:R-:W-:Y:S02]  /*37a0*/  PRMT R126, RZ, 0x7610, R126 ;  /* 0x00007610ff7e7816 */ /* 0x000fe4000000007e */
[----:B------:R-:W-:Y:S01]  /*37b0*/  ISETP.GE.AND P4, PT, R72, R106, PT ;  /* 0x0000006a4800720c */ /* 0x000fe20003f86270 */
[----:B0-----:R-:W-:Y:S02]  /*37c0*/  @!P5 IMAD.MOV.U32 R2, RZ, RZ, R68 ;  /* 0x000000ffff02d224 */ /* 0x001fe400078e0044 */
[----:B------:R-:W-:-:S05]  /*37d0*/  @!P5 IMAD.MOV.U32 R3, RZ, RZ, R71 ;  /* 0x000000ffff03d224 */ /* 0x000fca00078e0047 */
[----:B------:R0:W5:Y:S02]  /*37e0*/  @!P5 LDG.E.U8 R124, desc[UR18][R2.64] ;  /* 0x00000012027cd981 */ /* 0x000164000c1e1100 */
[----:B0-----:R-:W-:Y:S02]  /*37f0*/  @!P3 IMAD.MOV.U32 R2, RZ, RZ, R70 ;  /* 0x000000ffff02b224 */ /* 0x001fe400078e0046 */
[----:B------:R-:W-:-:S05]  /*3800*/  @!P3 IMAD.MOV.U32 R3, RZ, RZ, R73 ;  /* 0x000000ffff03b224 */ /* 0x000fca00078e0049 */
[----:B------:R0:W5:Y:S01]  /*3810*/  @!P3 LDG.E.U8 R126, desc[UR18][R2.64] ;  /* 0x00000012027eb981 */ /* 0x000162000c1e1100 */
[-C--:B------:R-:W-:Y:S02]  /*3820*/  ISETP.GE.AND P3, PT, R77, R106.reuse, PT ;  /* 0x0000006a4d00720c */ /* 0x080fe40003f66270 */
[----:B------:R-:W-:Y:S02]  /*3830*/  ISETP.GE.AND P6, PT, R57, R106, PT ;  /* 0x0000006a3900720c */ /* 0x000fe40003fc6270 */
[----:B------:R-:W-:Y:S01]  /*3840*/  PRMT R130, RZ, 0x7610, R130 ;  /* 0x00007610ff827816 */ /* 0x000fe20000000082 */
[----:B0-----:R-:W-:Y:S02]  /*3850*/  @!P4 IMAD.MOV.U32 R2, RZ, RZ, R76 ;  /* 0x000000ffff02c224 */ /* 0x001fe400078e004c */
[----:B------:R-:W-:Y:S01]  /*3860*/  @!P4 IMAD.MOV.U32 R3, RZ, RZ, R79 ;  /* 0x000000ffff03c224 */ /* 0x000fe200078e004f */
[----:B------:R-:W-:Y:S02]  /*3870*/  PRMT R114, RZ, 0x7610, R114 ;  /* 0x00007610ff727816 */ /* 0x000fe40000000072 */
[----:B------:R-:W-:-:S02]  /*3880*/  PRMT R134, RZ, 0x7610, R134 ;  /* 0x00007610ff867816 */ /* 0x000fc40000000086 */
[----:B------:R0:W5:Y:S01]  /*3890*/  @!P4 LDG.E.U8 R130, desc[UR18][R2.64] ;  /* 0x000000120282c981 */ /* 0x000162000c1e1100 */
[----:B------:R-:W-:-:S03]  /*38a0*/  ISETP.GE.AND P5, PT, R80, R106, PT ;  /* 0x0000006a5000720c */ /* 0x000fc60003fa6270 */
[----:B------:R-:W5:Y:S01]  /*38b0*/  @!P6 LDG.E.U8 R114, desc[UR18][R62.64] ;  /* 0x000000123e72e981 */ /* 0x000f62000c1e1100 */
[----:B0-----:R-:W-:Y:S02]  /*38c0*/  @!P3 IMAD.MOV.U32 R2, RZ, RZ, R78 ;  /* 0x000000ffff02b224 */ /* 0x001fe400078e004e */
[----:B------:R-:W-:Y:S01]  /*38d0*/  @!P3 IMAD.MOV.U32 R3, RZ, RZ, R81 ;  /* 0x000000ffff03b224 */ /* 0x000fe200078e0051 */
[----:B------:R-:W-:-:S04]  /*38e0*/  ISETP.GE.AND P6, PT, R69, R106, PT ;  /* 0x0000006a4500720c */ /* 0x000fc80003fc6270 */
[----:B------:R0:W5:Y:S01]  /*38f0*/  @!P3 LDG.E.U8 R134, desc[UR18][R2.64] ;  /* 0x000000120286b981 */ /* 0x000162000c1e1100 */
[-C--:B------:R-:W-:Y:S02]  /*3900*/  ISETP.GE.AND P3, PT, R35, R106.reuse, PT ;  /* 0x0000006a2300720c */ /* 0x080fe40003f66270 */
[----:B------:R-:W-:Y:S02]  /*3910*/  ISETP.GE.AND P4, PT, R83, R106, PT ;  /* 0x0000006a5300720c */ /* 0x000fe40003f86270 */
[----:B------:R-:W-:Y:S02]  /*3920*/  PRMT R136, RZ, 0x7610, R136 ;  /* 0x00007610ff887816 */ /* 0x000fe40000000088 */
[----:B------:R-:W-:Y:S01]  /*3930*/  PRMT R128, RZ, 0x7610, R128 ;  /* 0x00007610ff807816 */ /* 0x000fe20000000080 */
[----:B0-----:R-:W-:Y:S02]  /*3940*/  @!P5 IMAD.MOV.U32 R2, RZ, RZ, R82 ;  /* 0x000000ffff02d224 */ /* 0x001fe400078e0052 */
[----:B------:R-:W-:Y:S01]  /*3950*/  @!P5 IMAD.MOV.U32 R3, RZ, RZ, R85 ;  /* 0x000000ffff03d224 */ /* 0x000fe200078e0055 */
[----:B------:R-:W-:-:S02]  /*3960*/  PRMT R153, RZ, 0x7610, R153 ;  /* 0x00007610ff997816 */ /* 0x000fc40000000099 */
[----:B------:R-:W5:Y:S01]  /*3970*/  @!P6 LDG.E.U8 R128, desc[UR18][R74.64] ;  /* 0x000000124a80e981 */ /* 0x000f62000c1e1100 */
[----:B------:R-:W-:-:S03]  /*3980*/  ISETP.GE.AND P6, PT, R36, R106, PT ;  /* 0x0000006a2400720c */ /* 0x000fc60003fc6270 */
[----:B------:R0:W5:Y:S01]  /*3990*/  @!P5 LDG.E.U8 R136, desc[UR18][R2.64] ;  /* 0x000000120288d981 */ /* 0x000162000c1e1100 */
[----:B------:R-:W-:Y:S01]  /*39a0*/  PRMT R142, RZ, 0x7610, R142 ;  /* 0x00007610ff8e7816 */ /* 0x000fe2000000008e */
[----:B0-----:R-:W-:Y:S02]  /*39b0*/  @!P3 IMAD.MOV.U32 R2, RZ, RZ, R38 ;  /* 0x000000ffff02b224 */ /* 0x001fe400078e0026 */
[----:B------:R-:W-:-:S05]  /*39c0*/  @!P3 IMAD.MOV.U32 R3, RZ, RZ, R41 ;  /* 0x000000ffff03b224 */ /* 0x000fca00078e0029 */
[----:B------:R0:W5:Y:S01]  /*39d0*/  @!P3 LDG.E.U8 R153, desc[UR18][R2.64] ;  /* 0x000000120299b981 */ /* 0x000162000c1e1100 */
[----:B------:R-:W-:Y:S02]  /*39e0*/  ISETP.GE.AND P3, PT, R39, R106, PT ;  /* 0x0000006a2700720c */ /* 0x000fe40003f66270 */
[----:B------:R-:W-:Y:S01]  /*39f0*/  PRMT R155, RZ, 0x7610, R155 ;  /* 0x00007610ff9b7816 */ /* 0x000fe2000000009b */
[----:B0-----:R-:W-:Y:S02]  /*3a00*/  @!P4 IMAD.MOV.U32 R2, RZ, RZ, R84 ;  /* 0x000000ffff02c224 */ /* 0x001fe400078e0054 */
[----:B------:R-:W-:-:S05]  /*3a10*/  @!P4 IMAD.MOV.U32 R3, RZ, RZ, R87 ;  /* 0x000000ffff03c224 */ /* 0x000fca00078e0057 */
[----:B------:R0:W5:Y:S01]  /*3a20*/  @!P4 LDG.E.U8 R142, desc[UR18][R2.64] ;  /* 0x00000012028ec981 */ /* 0x000162000c1e1100 */
[----:B------:R-:W-:Y:S02]  /*3a30*/  ISETP.GE.AND P4, PT, R96, R106, PT ;  /* 0x0000006a6000720c */ /* 0x000fe40003f86270 */
[----:B------:R-:W-:Y:S02]  /*3a40*/  PRMT R157, RZ, 0x7610, R157 ;  /* 0x00007610ff9d7816 */ /* 0x000fe4000000009d */
[----:B------:R-:W-:Y:S01]  /*3a50*/  PRMT R148, RZ, 0x7610, R148 ;  /* 0x00007610ff947816 */ /* 0x000fe20000000094 */
[----:B0-----:R-:W-:Y:S02]  /*3a60*/  @!P6 IMAD.MOV.U32 R2, RZ, RZ, R40 ;  /* 0x000000ffff02e224 */ /* 0x001fe400078e0028 */
[----:B------:R-:W-:-:S06]  /*3a70*/  @!P6 IMAD.MOV.U32 R3, RZ, RZ, R43 ;  /* 0x000000ffff03e224 */ /* 0x000fcc00078e002b */
[----:B------:R-:W5:Y:S04]  /*3a80*/  @!P4 LDG.E.U8 R148, desc[UR18][R100.64] ;  /* 0x000000126494c981 */ /* 0x000f68000c1e1100 */
[----:B------:R0:W5:Y:S01]  /*3a90*/  @!P6 LDG.E.U8 R155, desc[UR18][R2.64] ;  /* 0x00000012029be981 */ /* 0x000162000c1e1100 */
[----:B------:R-:W-:Y:S01]  /*3aa0*/  ISETP.GE.AND P4, PT, R97, R106, PT ;  /* 0x0000006a6100720c */ /* 0x000fe20003f86270 */
[----:B0-----:R-:W-:Y:S02]  /*3ab0*/  @!P3 IMAD.MOV.U32 R2, RZ, RZ, R42 ;  /* 0x000000ffff02b224 */ /* 0x001fe400078e002a */
[----:B------:R-:W-:-:S05]  /*3ac0*/  @!P3 IMAD.MOV.U32 R3, RZ, RZ, R45 ;  /* 0x000000ffff03b224 */ /* 0x000fca00078e002d */
[----:B------:R0:W5:Y:S01]  /*3ad0*/  @!P3 LDG.E.U8 R157, desc[UR18][R2.64] ;  /* 0x00000012029db981 */ /* 0x000162000c1e1100 */
[----:B------:R-:W-:Y:S02]  /*3ae0*/  ISETP.GE.AND P3, PT, R44, R106, PT ;  /* 0x0000006a2c00720c */ /* 0x000fe40003f66270 */
[----:B------:R-:W-:Y:S02]  /*3af0*/  PRMT R159, RZ, 0x7610, R159 ;  /* 0x00007610ff9f7816 */ /* 0x000fe4000000009f */
[----:B------:R-:W-:-:S06]  /*3b00*/  PRMT R150, RZ, 0x7610, R150 ;  /* 0x00007610ff967816 */ /* 0x000fcc0000000096 */
[----:B------:R-:W5:Y:S01]  /*3b10*/  @!P4 LDG.E.U8 R150, desc[UR18][R102.64] ;  /* 0x000000126696c981 */ /* 0x000f62000c1e1100 */
[----:B------:R-:W-:-:S03]  /*3b20*/  ISETP.GE.AND P4, PT, R99, R106, PT ;  /* 0x0000006a6300720c */ /* 0x000fc60003f86270 */
[----:B------:R-:W5:Y:S01]  /*3b30*/  @!P3 LDG.E.U8 R159, desc[UR18][R48.64] ;  /* 0x00000012309fb981 */ /* 0x000f62000c1e1100 */
        /* <DEDUP_REMOVED lines=8> */
[----:B------:R-:W-:-:S05]  /*3bc0*/  PRMT R154, RZ, 0x7610, R154 ;  /* 0x00007610ff9a7816 */ /* 0x000fca000000009a */
[----:B------:R-:W-:-:S04]  /*3bd0*/  @!P4 IMAD.MOV.U32 R123, RZ, RZ, R131 ;  /* 0x000000ffff7bc224 */ /* 0x000fc800078e0083 */
[----:B0-----:R-:W-:Y:S01]  /*3be0*/  @!P3 IMAD.MOV.U32 R2, RZ, RZ, R52 ;  /* 0x000000ffff02b224 */ /* 0x001fe200078e0034 */
[----:B------:R-:W5:Y:S01]  /*3bf0*/  @!P4 LDG.E.U8 R154, desc[UR18][R122.64] ;  /* 0x000000127a9ac981 */ /* 0x000f62000c1e1100 */
[----:B------:R-:W-:Y:S01]  /*3c00*/  @!P3 IMAD.MOV.U32 R3, RZ, RZ, R55 ;  /* 0x000000ffff03b224 */ /* 0x000fe200078e0037 */
[----:B------:R-:W-:-:S04]  /*3c10*/  ISETP.GE.AND P4, PT, R133, R106, PT ;  /* 0x0000006a8500720c */ /* 0x000fc80003f86270 */
[----:B------:R0:W5:Y:S01]  /*3c20*/  @!P3 LDG.E.U8 R163, desc[UR18][R2.64] ;  /* 0x0000001202a3b981 */ /* 0x000162000c1e1100 */
[-C--:B------:R-:W-:Y:S02]  /*3c30*/  ISETP.GE.AND P3, PT, R53, R106.reuse, PT ;  /* 0x0000006a3500720c */ /* 0x080fe40003f66270 */
[----:B------:R-:W-:Y:S02]  /*3c40*/  ISETP.GE.AND P5, PT, R88, R106, PT ;  /* 0x0000006a5800720c */ /* 0x000fe40003fa6270 */
[----:B------:R-:W-:Y:S02]  /*3c50*/  PRMT R146, RZ, 0x7610, R146 ;  /* 0x00007610ff927816 */ /* 0x000fe40000000092 */
[----:B------:R-:W-:Y:S02]  /*3c60*/  PRMT R165, RZ, 0x7610, R165 ;  /* 0x00007610ffa57816 */ /* 0x000fe400000000a5 */
[----:B------:R-:W-:Y:S01]  /*3c70*/  PRMT R156, RZ, 0x7610, R156 ;  /* 0x00007610ff9c7816 */ /* 0x000fe2000000009c */
[----:B------:R-:W-:-:S04]  /*3c80*/  @!P4 IMAD.MOV.U32 R116, RZ, RZ, R132 ;  /* 0x000000ffff74c224 */ /* 0x000fc800078e0084 */
[----:B0-----:R-:W-:Y:S01]  /*3c90*/  @!P3 IMAD.MOV.U32 R2, RZ, RZ, R56 ;  /* 0x000000ffff02b224 */ /* 0x001fe200078e0038 */
[----:B------:R0:W5:Y:S01]  /*3ca0*/  @!P4 LDG.E.U8 R156, desc[UR18][R116.64] ;  /* 0x00000012749cc981 */ /* 0x000162000c1e1100 */
[----:B------:R-:W-:-:S03]  /*3cb0*/  @!P3 IMAD.MOV.U32 R3, RZ, RZ, R59 ;  /* 0x000000ffff03b224 */ /* 0x000fc600078e003b */
[----:B------:R-:W5:Y:S04]  /*3cc0*/  @!P5 LDG.E.U8 R146, desc[UR18][R90.64] ;  /* 0x000000125a92d981 */ /* 0x000f68000c1e1100 */
[----:B------:R1:W5:Y:S01]  /*3cd0*/  @!P3 LDG.E.U8 R165, desc[UR18][R2.64] ;  /* 0x0000001202a5b981 */ /* 0x000362000c1e1100 */
[----:B------:R-:W-:Y:S01]  /*3ce0*/  BAR.SYNC.DEFER_BLOCKING 0x0 ;  /* 0x0000000000007b1d */ /* 0x000fe20000010000 */
[----:B------:R-:W-:Y:S02]  /*3cf0*/  ISETP.GE.AND P3, PT, R86, R106, PT ;  /* 0x0000006a5600720c */ /* 0x000fe40003f66270 */
[----:B0-----:R-:W-:Y:S02]  /*3d00*/  PRMT R116, RZ, 0x7610, R116 ;  /* 0x00007610ff747816 */ /* 0x001fe40000000074 */
[----:B------:R-:W-:-:S02]  /*3d10*/  PRMT R123, RZ, 0x7610, R123 ;  /* 0x00007610ff7b7816 */ /* 0x000fc4000000007b */
[----:B------:R-:W-:Y:S02]  /*3d20*/  PRMT R167, RZ, 0x7610, R167 ;  /* 0x00007610ffa77816 */ /* 0x000fe400000000a7 */
[----:B------:R-:W-:-:S05]  /*3d30*/  PRMT R158, RZ, 0x7610, R158 ;  /* 0x00007610ff9e7816 */ /* 0x000fca000000009e */
[----:B-1----:R-:W-:Y:S02]  /*3d40*/  @!P3 IMAD.MOV.U32 R2, RZ, RZ, R98 ;  /* 0x000000ffff02b224 */ /* 0x002fe400078e0062 */
[----:B------:R-:W-:Y:S01]  /*3d50*/  @!P3 IMAD.MOV.U32 R3, RZ, RZ, R89 ;  /* 0x000000ffff03b224 */ /* 0x000fe200078e0059 */
[----:B------:R-:W-:Y:S01]  /*3d60*/  PRMT R160, RZ, 0x7610, R160 ;  /* 0x00007610ffa07816 */ /* 0x000fe200000000a0 */
[----:B--2---:R0:W-:Y:S04]  /*3d70*/  STS.U8 [R144+UR9+0x2000], R125 ;  /* 0x0020007d90007988 */ /* 0x0041e80008000009 */
[----:B---3--:R1:W-:Y:S04]  /*3d80*/  STS.U8 [R144+UR9+0x2200], R129 ;  /* 0x0022008190007988 */ /* 0x0083e80008000009 */
[----:B------:R2:W3:Y:S01]  /*3d90*/  @!P3 LDG.E.U8 R116, desc[UR18][R2.64] ;  /* 0x000000120274b981 */ /* 0x0004e2000c1e1100 */
[----:B0-----:R-:W-:-:S03]  /*3da0*/  PRMT R125, RZ, 0x7610, R125 ;  /* 0x00007610ff7d7816 */ /* 0x001fc6000000007d */
[----:B------:R-:W3:Y:S01]  /*3db0*/  @!P3 LDG.E.U8 R123, desc[UR18][R92.64] ;  /* 0x000000125c7bb981 */ /* 0x000ee2000c1e1100 */
[----:B-1----:R-:W-:-:S03]  /*3dc0*/  PRMT R129, RZ, 0x7610, R129 ;  /* 0x00007610ff817816 */ /* 0x002fc60000000081 */
[----:B------:R-:W3:Y:S01]  /*3dd0*/  @!P3 LDG.E.U8 R167, desc[UR18][R94.64] ;  /* 0x000000125ea7b981 */ /* 0x000ee2000c1e1100 */
[----:B--2---:R-:W-:-:S03]  /*3de0*/  PRMT R2, RZ, 0x7610, R2 ;  /* 0x00007610ff027816 */ /* 0x004fc60000000002 */
[----:B------:R-:W2:Y:S04]  /*3df0*/  @!P3 LDG.E.U8 R158, desc[UR18][R104.64] ;  /* 0x00000012689eb981 */ /* 0x000ea8000c1e1100 */
[----:B------:R-:W2:Y:S04]  /*3e00*/  @!P3 LDG.E.U8 R125, desc[UR18][R110.64] ;  /* 0x000000126e7db981 */ /* 0x000ea8000c1e1100 */
[----:B------:R-:W2:Y:S04]  /*3e10*/  @!P3 LDG.E.U8 R129, desc[UR18][R138.64] ;  /* 0x000000128a81b981 */ /* 0x000ea8000c1e1100 */
[----:B------:R-:W2:Y:S04]  /*3e20*/  @!P3 LDG.E.U8 R2, desc[UR18][R118.64] ;  /* 0x000000127602b981 */ /* 0x000ea8000c1e1100 */
[----:B------:R-:W2:Y:S04]  /*3e30*/  @!P3 LDG.E.U8 R160, desc[UR18][R140.64] ;  /* 0x000000128ca0b981 */ /* 0x000ea8000c1e1100 */
[----:B----4-:R0:W-:Y:S04]  /*3e40*/  STS.U8 [R144+UR9+0x2400], R135 ;  /* 0x0024008790007988 */ /* 0x0101e80008000009 */
[----:B------:R0:W-:Y:S04]  /*3e50*/  STS.U8 [R144+UR9+0x2600], R137 ;  /* 0x0026008990007988 */ /* 0x0001e80008000009 */
[----:B-----5:R0:W-:Y:S04]  /*3e60*/  STS.U8 [R144+UR9+0x2800], R143 ;  /* 0x0028008f90007988 */ /* 0x0201e80008000009 */
[----:B------:R0:W-:Y:S04]  /*3e70*/  STS.U8 [R144+UR9+0x2a00], R145 ;  /* 0x002a009190007988 */ /* 0x0001e80008000009 */
[----:B------:R0:W-:Y:S04]  /*3e80*/  STS.U8 [R144+UR9+0x2c00], R147 ;  /* 0x002c009390007988 */ /* 0x0001e80008000009 */
[----:B------:R0:W-:Y:S04]  /*3e90*/  STS.U8 [R144+UR9+0x2e00], R149 ;  /* 0x002e009590007988 */ /* 0x0001e80008000009 */
[----:B------:R0:W-:Y:S01]  /*3ea0*/  STS.U8 [R144+UR9+0x3000], R151 ;  /* 0x0030009790007988 */ /* 0x0001e20008000009 */
[----:B------:R-:W-:Y:S01]  /*3eb0*/  ULEA UR6, UR11, UR9, 0x3 ;  /* 0x000000090b067291 */ /* 0x000fe2000f8e18ff */
[----:B------:R-:W-:-:S03]  /*3ec0*/  UMOV UR4, UR5 ;  /* 0x0000000500047c82 */ /* 0x000fc60008000000 */
[----:B------:R-:W-:Y:S01]  /*3ed0*/  UIADD3 UR6, UPT, UPT, UR6, 0x5000, URZ ;  /* 0x0000500006067890 */ /* 0x000fe2000fffe0ff */
        /* <DEDUP_REMOVED lines=23> */
[----:B---3--:R0:W-:Y:S04]  /*4050*/  STS.U8 [R144+UR9+0x4800], R123 ;  /* 0x0048007b90007988 */ /* 0x0081e80008000009 */
[----:B------:R0:W-:Y:S04]  /*4060*/  STS.U8 [R144+UR9+0x4c00], R167 ;  /* 0x004c00a790007988 */ /* 0x0001e80008000009 */
[----:B------:R0:W-:Y:S04]  /*4070*/  STS.U8 [R5+UR9+0x4900], R116 ;  /* 0x0049007405007988 */ /* 0x0001e80008000009 */
[----:B--2---:R0:W-:Y:S04]  /*4080*/  STS.U8 [R5+UR9+0x4d00], R158 ;  /* 0x004d009e05007988 */ /* 0x0041e80008000009 */
[----:B------:R0:W-:Y:S04]  /*4090*/  STS.U8 [R4+UR9+0x4a00], R125 ;  /* 0x004a007d04007988 */ /* 0x0001e80008000009 */
[----:B------:R0:W-:Y:S04]  /*40a0*/  STS.U8 [R4+UR9+0x4e00], R129 ;  /* 0x004e008104007988 */ /* 0x0001e80008000009 */
[----:B------:R0:W-:Y:S04]  /*40b0*/  STS.U8 [R107+UR9+0x4b00], R2 ;  /* 0x004b00026b007988 */ /* 0x0001e80008000009 */
[----:B------:R0:W-:Y:S01]  /*40c0*/  STS.U8 [R107+UR9+0x4f00], R160 ;  /* 0x004f00a06b007988 */ /* 0x0001e20008000009 */
[----:B------:R1:W-:Y:S06]  /*40d0*/  MEMBAR.ALL.CTA ;  /* 0x0000000000007992 */ /* 0x0003ec0000008000 */
[----:B-1----:R-:W1:Y:S02]  /*40e0*/  FENCE.VIEW.ASYNC.S ;  /* 0x00000000000073c6 */ /* 0x002e640000000000 */
[----:B-1----:R-:W-:Y:S06]  /*40f0*/  BAR.SYNC.DEFER_BLOCKING 0x0 ;  /* 0x0000000000007b1d */ /* 0x002fec0000010000 */
[----:B------:R-:W-:Y:S05]  /*4100*/  @P0 BRA `(.L_x_9) ;  /* 0x0000000000480947 */ /* 0x000fea0003800000 */
[----:B------:R-:W-:Y:S01]  /*4110*/  UMOV UR13, 0x80004020 ;  /* 0x80004020000d7882 */ /* 0x000fe20000000000 */
[----:B------:R-:W-:Y:S01]  /*4120*/  UMOV UR15, 0x40004040 ;  /* 0x40004040000f7882 */ /* 0x000fe20000000000 */
[----:B------:R-:W-:Y:S01]  /*4130*/  UMOV UR16, 0x0 ;  /* 0x0000000000107882 */ /* 0x000fe20000000000 */
[----:B------:R-:W-:Y:S01]  /*4140*/  UMOV UR17, 0x4048010 ;  /* 0x0404801000117882 */ /* 0x000fe20000000000 */
[----:B------:R-:W-:Y:S01]  /*4150*/  UMOV UR32, 0x0 ;  /* 0x0000000000207882 */ /* 0x000fe20000000000 */
[----:B------:R-:W-:Y:S01]  /*4160*/  UMOV UR33, 0x4048010 ;  /* 0x0404801000217882 */ /* 0x000fe20000000000 */
[----:B------:R-:W-:Y:S01]  /*4170*/  UMOV UR34, 0x0 ;  /* 0x0000000000227882 */ /* 0x000fe20000000000 */
[----:B------:R-:W-:Y:S01]  /*4180*/  UMOV UR35, 0x4048010 ;  /* 0x0404801000237882 */ /* 0x000fe20000000000 */
[----:B------:R-:W-:Y:S01]  /*4190*/  UMOV UR7, URZ ;  /* 0x000000ff00077c82 */ /* 0x000fe20008000000 */
[----:B------:R1:W-:Y:S01]  /*41a0*/  UTCQMMA gdesc[UR12], gdesc[UR14], tmem[UR8], tmem[UR16], idesc[UR17], UPT ;  /* 0x00ff100e0c0075ea */ /* 0x0003e2000b800308 */
        /* <DEDUP_REMOVED lines=8> */
.L_x_9:
[----:B------:R-:W-:Y:S01]  /*4230*/  VIADD R121, R121, 0xffffffff ;  /* 0xffffffff79797836 */ /* 0x000fe20000000000 */
[----:B------:R-:W-:Y:S01]  /*4240*/  UIADD3 UR11, UPT, UPT, UR11, 0x1, URZ ;  /* 0x000000010b0b7890 */ /* 0x000fe2000fffe0ff */
[----:B0-----:R-:W-:Y:S02]  /*4250*/  IMAD.U32 R2, RZ, RZ, UR4 ;  /* 0x00000004ff027e24 */ /* 0x001fe4000f8e00ff */
[----:B------:R-:W-:Y:S01]  /*4260*/  VIADD R106, R106, 0xffffff80 ;  /* 0xffffff806a6a7836 */ /* 0x000fe20000000000 */
[----:B------:R-:W-:Y:S01]  /*4270*/  ISETP.NE.U32.AND P3, PT, R121, RZ, PT ;  /* 0x000000ff7900720c */ /* 0x000fe20003f65070 */
[----:B------:R-:W-:-:S04]  /*4280*/  UISETP.GT.AND UP0, UPT, UR11, 0x1, UPT ;  /* 0x000000010b00788c */ /* 0x000fc8000bf04270 */
[----:B-1----:R-:W-:Y:S02]  /*4290*/  USEL UR5, URZ, 0x1, !UP0 ;  /* 0x00000001ff057887 */ /* 0x002fe4000c000000 */
[----:B------:R-:W-:Y:S02]  /*42a0*/  USEL UR11, UR11, URZ, !UP0 ;  /* 0x000000ff0b0b7287 */ /* 0x000fe4000c000000 */
[----:B------:R-:W-:-:S04]  /*42b0*/  ULOP3.LUT UR5, UR4, UR5, URZ, 0x3c, !UPT ;  /* 0x0000000504057292 */ /* 0x000fc8000f8e3cff */
[----:B------:R-:W-:Y:S08]  /*42c0*/  @P3 BRA `(.L_x_10) ;  /* 0xffffffec00203947 */ /* 0x000ff0000383ffff */
.L_x_7:
[----:B------:R-:W-:-:S13]  /*42d0*/  ISETP.GE.AND P0, PT, R8, 0x80, PT ;  /* 0x000000800800780c */ /* 0x000fda0003f06270 */
[----:B------:R-:W-:Y:S05]  /*42e0*/  @!P0 BRA `(.L_x_11) ;  /* 0x0000000000108947 */ /* 0x000fea0003800000 */
[----:B------:R-:W-:-:S06]  /*42f0*/  USHF.L.U32 UR4, UR4, 0x1f, URZ ;  /* 0x0000001f04047899 */ /* 0x000fcc00080006ff */
[----:B------:R-:W-:-:S04]  /*4300*/  IMAD.U32 R2, RZ, RZ, UR4 ;  /* 0x00000004ff027e24 */ /* 0x000fc8000f8e00ff */
[----:B------:R-:W0:Y:S02]  /*4310*/  SYNCS.PHASECHK.TRANS64.TRYWAIT P0, [UR6], R2 ;  /* 0x00000002ff0075a7 */ /* 0x000e240008001106 */
[----:B0-----:R-:W-:Y:S05]  /*4320*/  @!P0 BRA `(.L_x_12) ;  /* 0x0000000400a48947 */ /* 0x001fea0003800000 */
.L_x_11:
[----:B------:R-:W-:Y:S01]  /*4330*/  BAR.SYNC.DEFER_BLOCKING 0x0 ;  /* 0x0000000000007b1d */ /* 0x000fe20000010000 */
[C---:B------:R-:W-:Y:S01]  /*4340*/  IMAD.SHL.U32 R3, R0.reuse, 0x4, RZ ;  /* 0x0000000400037824 */ /* 0x040fe200078e00ff */
[----:B------:R-:W-:Y:S02]  /*4350*/  LOP3.LUT R2, R0, 0xc0, RZ, 0xc0, !PT ;  /* 0x000000c000027812 */ /* 0x000fe400078ec0ff */
[--C-:B------:R-:W-:Y:S02]  /*4360*/  SHF.R.S32.HI R4, RZ, 0x4, R0.reuse ;  /* 0x00000004ff047819 */ /* 0x100fe40000011400 */
[C---:B------:R-:W-:Y:S01]  /*4370*/  LOP3.LUT R5, R3.reuse, 0x7c, RZ, 0xc0, !PT ;  /* 0x0000007c03057812 */ /* 0x040fe200078ec0ff */
[----:B------:R-:W0:Y:S01]  /*4380*/  LDCU.128 UR12, c[0x0][0x390] ;  /* 0x00007200ff0c77ac */ /* 0x000e220008000c00 */
[----:B------:R-:W-:Y:S02]  /*4390*/  SHF.R.S32.HI R0, RZ, 0x5, R0 ;  /* 0x00000005ff007819 */ /* 0x000fe40000011400 */
[----:B------:R-:W-:Y:S01]  /*43a0*/  LOP3.LUT R3, R3, 0xbc, RZ, 0xc0, !PT ;  /* 0x000000bc03037812 */ /* 0x000fe200078ec0ff */
[----:B------:R-:W-:Y:S01]  /*43b0*/  IMAD R5, R2, 0x2, R5 ;  /* 0x0000000202057824 */ /* 0x000fe200078e0205 */
[----:B------:R-:W-:Y:S01]  /*43c0*/  SGXT R4, R4, 0x1 ;  /* 0x000000010404781a */ /* 0x000fe20000000200 */
[----:B------:R-:W1:Y:S01]  /*43d0*/  LDCU UR4, c[0x0][0x3b4] ;  /* 0x00007680ff0477ac */ /* 0x000e620008000800 */
[----:B------:R-:W-:-:S02]  /*43e0*/  SGXT R0, R0, 0x1 ;  /* 0x000000010000781a */ /* 0x000fc40000000200 */
[----:B------:R-:W-:Y:S01]  /*43f0*/  LOP3.LUT R4, R3, 0x240, R4, 0xf8, !PT ;  /* 0x0000024003047812 */ /* 0x000fe200078ef804 */
[----:B------:R-:W2:Y:S01]  /*4400*/  LDCU UR5, c[0x0][0x3b8] ;  /* 0x00007700ff0577ac */ /* 0x000ea20008000800 */
[----:B------:R-:W-:Y:S02]  /*4410*/  LOP3.LUT R0, R5, 0x240, R0, 0x78, !PT ;  /* 0x0000024005007812 */ /* 0x000fe400078e7800 */
[-C--:B------:R-:W-:Y:S02]  /*4420*/  LOP3.LUT R4, R4, R9.reuse, RZ, 0xfc, !PT ;  /* 0x0000000904047212 */ /* 0x080fe400078efcff */
[----:B------:R-:W-:Y:S01]  /*4430*/  LOP3.LUT R8, R6, R9, RZ, 0xfc, !PT ;  /* 0x0000000906087212 */ /* 0x000fe200078efcff */
[----:B------:R-:W3:Y:S02]  /*4440*/  @!P2 SYNCS.CCTL.IV [UR9+0x5000] ;  /* 0x00500000ff00a9b1 */ /* 0x000ee40008000009 */
[----:B---3--:R-:W-:Y:S01]  /*4450*/  BAR.SYNC.DEFER_BLOCKING 0x0 ;  /* 0x0000000000007b1d */ /* 0x008fe20000010000 */
[----:B------:R-:W-:-:S02]  /*4460*/  LOP3.LUT R2, R4, 0x40, RZ, 0x3c, !PT ;  /* 0x0000004004027812 */ /* 0x000fc400078e3cff */
[C---:B0-----:R-:W-:Y:S02]  /*4470*/  ISETP.GE.AND P0, PT, R7.reuse, UR14, PT ;  /* 0x0000000e07007c0c */ /* 0x041fe4000bf06270 */
[----:B------:R-:W-:Y:S01]  /*4480*/  LOP3.LUT R5, R6, 0x4, R9, 0xfe, !PT ;  /* 0x0000000406057812 */ /* 0x000fe200078efe09 */
[----:B-1----:R-:W-:Y:S01]  /*4490*/  IMAD R7, R7, UR4, RZ ;  /* 0x0000000407077c24 */ /* 0x002fe2000f8e02ff */
[----:B------:R-:W-:Y:S01]  /*44a0*/  LDTM.16dp32bit_t0_t15.x4 R12, tmem[UR10] ;  /* 0x0000000a000c79ee */ /* 0x000fe20008900000 */
[----:B------:R-:W0:Y:S01]  /*44b0*/  LDTM.16dp32bit_t16_t31.x4 R12, tmem[UR10+0x4] ;  /* 0x0000040a000c79ee */ /* 0x000e220008920000 */
[C---:B------:R-:W-:Y:S01]  /*44c0*/  ISETP.LT.AND P3, PT, R5.reuse, UR15, !P0 ;  /* 0x0000000f05007c0c */ /* 0x040fe2000c761270 */
[----:B--2---:R-:W-:Y:S01]  /*44d0*/  IMAD R5, R5, UR5, RZ ;  /* 0x0000000505057c24 */ /* 0x004fe2000f8e02ff */
[----:B------:R-:W1:Y:S01]  /*44e0*/  @!P2 SYNCS.CCTL.IV [UR9+0x5008] ;  /* 0x00500800ff00a9b1 */ /* 0x000e620008000009 */
[----:B------:R-:W-:Y:S01]  /*44f0*/  NOP ;  /* 0x0000000000007918 */ /* 0x000fe20000000000 */
[----:B------:R-:W-:-:S02]  /*4500*/  ISETP.LT.AND P2, PT, R8, UR15, !P0 ;  /* 0x0000000f08007c0c */ /* 0x000fc4000c741270 */
[----:B0-----:R-:W-:-:S04]  /*4510*/  F2FP.SATFINITE.E4M3.F32.PACK_AB_MERGE_C R14, R15, R14, RZ ;  /* 0x0000000e0f0e723e */ /* 0x001fc800048070ff */
[----:B------:R-:W-:Y:S02]  /*4520*/  F2FP.SATFINITE.E4M3.F32.PACK_AB_MERGE_C R3, R13, R12, R14 ;  /* 0x0000000c0d03723e */ /* 0x000fe4000480700e */
[----:B------:R-:W-:-:S03]  /*4530*/  LOP3.LUT R14, R6, 0xc, R9, 0xfe, !PT ;  /* 0x0000000c060e7812 */ /* 0x000fc600078efe09 */
[----:B-1----:R0:W-:Y:S02]  /*4540*/  STS [R0+UR9], R3 ;  /* 0x0000000300007988 */ /* 0x0021e40008000809 */
[----:B------:R-:W-:Y:S01]  /*4550*/  IMAD R10, R14, UR5, RZ ;  /* 0x000000050e0a7c24 */ /* 0x000fe2000f8e02ff */
[----:B------:R-:W-:Y:S01]  /*4560*/  BAR.SYNC.DEFER_BLOCKING 0x0 ;  /* 0x0000000000007b1d */ /* 0x000fe20000010000 */
[----:B0-----:R-:W-:Y:S01]  /*4570*/  IMAD R0, R8, UR5, RZ ;  /* 0x0000000508007c24 */ /* 0x001fe2000f8e02ff */
[----:B------:R-:W-:Y:S02]  /*4580*/  LOP3.LUT R3, R6, 0x8, R9, 0xfe, !PT ;  /* 0x0000000806037812 */ /* 0x000fe400078efe09 */
[----:B------:R-:W-:Y:S02]  /*4590*/  IADD3 R8, P5, PT, R7, UR12, RZ ;  /* 0x0000000c07087c10 */ /* 0x000fe4000ffbe0ff */
[C---:B------:R-:W-:Y:S01]  /*45a0*/  ISETP.LT.AND P4, PT, R3.reuse, UR15, !P0 ;  /* 0x0000000f03007c0c */ /* 0x040fe2000c781270 */
[----:B------:R-:W-:Y:S01]  /*45b0*/  IMAD R9, R3, UR5, RZ ;  /* 0x0000000503097c24 */ /* 0x000fe2000f8e02ff */
[----:B------:R-:W-:-:S02]  /*45c0*/  LEA.HI.X.SX32 R12, R7, UR13, 0x1, P5 ;  /* 0x0000000d070c7c11 */ /* 0x000fc4000a8f0eff */
[----:B------:R-:W-:Y:S01]  /*45d0*/  ISETP.LT.AND P0, PT, R14, UR15, !P0 ;  /* 0x0000000f0e007c0c */ /* 0x000fe2000c701270 */
[----:B------:R-:W0:Y:S04]  /*45e0*/  LDS.U8 R11, [R4+UR9] ;  /* 0x00000009040b7984 */ /* 0x000e280008000000 */
[----:B------:R-:W1:Y:S04]  /*45f0*/  LDS.U8 R13, [R2+UR9] ;  /* 0x00000009020d7984 */ /* 0x000e680008000000 */
[----:B------:R2:W3:Y:S04]  /*4600*/  LDS.U8 R15, [R4+UR9+0x100] ;  /* 0x00010009040f7984 */ /* 0x0004e80008000000 */
[----:B------:R4:W5:Y:S01]  /*4610*/  LDS.U8 R17, [R2+UR9+0x100] ;  /* 0x0001000902117984 */ /* 0x0009620008000000 */
[----:B--2---:R-:W-:-:S02]  /*4620*/  IADD3 R4, P6, PT, R5, R8, RZ ;  /* 0x0000000805047210 */ /* 0x004fc40007fde0ff */
[C---:B----4-:R-:W-:Y:S02]  /*4630*/  IADD3 R2, P5, PT, R0.reuse, R8, RZ ;  /* 0x0000000800027210 */ /* 0x050fe40007fbe0ff */
[-C--:B------:R-:W-:Y:S02]  /*4640*/  LEA.HI.X.SX32 R5, R5, R12.reuse, 0x1, P6 ;  /* 0x0000000c05057211 */ /* 0x080fe400030f0eff */
[----:B------:R-:W-:Y:S02]  /*4650*/  LEA.HI.X.SX32 R3, R0, R12, 0x1, P5 ;  /* 0x0000000c00037211 */ /* 0x000fe400028f0eff */
[CC--:B------:R-:W-:Y:S02]  /*4660*/  IADD3 R6, P5, PT, R9.reuse, R8.reuse, RZ ;  /* 0x0000000809067210 */ /* 0x0c0fe40007fbe0ff */
[----:B------:R-:W-:Y:S02]  /*4670*/  IADD3 R8, P6, PT, R10, R8, RZ ;  /* 0x000000080a087210 */ /* 0x000fe40007fde0ff */
[----:B------:R-:W-:-:S02]  /*4680*/  LEA.HI.X.SX32 R7, R9, R12, 0x1, P5 ;  /* 0x0000000c09077211 */ /* 0x000fc400028f0eff */
[----:B------:R-:W-:Y:S01]  /*4690*/  LEA.HI.X.SX32 R9, R10, R12, 0x1, P6 ;  /* 0x0000000c0a097211 */ /* 0x000fe200030f0eff */
[----:B0-----:R0:W-:Y:S04]  /*46a0*/  @P2 STG.E.U8 desc[UR18][R2.64], R11 ;  /* 0x0000000b02002986 */ /* 0x0011e8000c101112 */
[----:B-1----:R0:W-:Y:S04]  /*46b0*/  @P3 STG.E.U8 desc[UR18][R4.64], R13 ;  /* 0x0000000d04003986 */ /* 0x0021e8000c101112 */
[----:B---3--:R0:W-:Y:S04]  /*46c0*/  @P4 STG.E.U8 desc[UR18][R6.64], R15 ;  /* 0x0000000f06004986 */ /* 0x0081e8000c101112 */
[----:B-----5:R0:W-:Y:S01]  /*46d0*/  @P0 STG.E.U8 desc[UR18][R8.64], R17 ;  /* 0x0000001108000986 */ /* 0x0201e2000c101112 */
[----:B------:R-:W-:Y:S06]  /*46e0*/  BAR.SYNC.DEFER_BLOCKING 0x0 ;  /* 0x0000000000007b1d */ /* 0x000fec0000010000 */
[----:B------:R-:W-:Y:S05]  /*46f0*/  @P1 BRA `(.L_x_13) ;  /* 0x00000000009c1947 */ /* 0x000fea0003800000 */
[----:B------:R-:W1:Y:S01]  /*4700*/  S2UR UR5, SR_CgaCtaId ;  /* 0x00000000000579c3 */ /* 0x000e620000008800 */
[----:B------:R-:W-:Y:S01]  /*4710*/  NOP ;  /* 0x0000000000007918 */ /* 0x000fe20000000000 */
[----:B------:R-:W-:Y:S01]  /*4720*/  UMOV UR4, 0x50 ;  /* 0x0000005000047882 */ /* 0x000fe20000000000 */
[----:B------:R-:W-:Y:S02]  /*4730*/  IMAD.U32 R0, RZ, RZ, UR8 ;  /* 0x00000008ff007e24 */ /* 0x000fe4000f8e00ff */
[----:B0-----:R-:W-:-:S03]  /*4740*/  IMAD.MOV.U32 R3, RZ, RZ, 0x1 ;  /* 0x00000001ff037424 */ /* 0x001fc600078e00ff */
[----:B------:R-:W-:-:S04]  /*4750*/  LOP3.LUT R0, R0, 0xffff, RZ, 0xc0, !PT ;  /* 0x0000ffff00007812 */ /* 0x000fc800078ec0ff */
[----:B------:R-:W-:-:S05]  /*4760*/  SHF.R.U32.HI R0, RZ, 0x5, R0 ;  /* 0x00000005ff007819 */ /* 0x000fca0000011600 */
[----:B------:R-:W-:Y:S01]  /*4770*/  VIADD R2, R0, 0x10 ;  /* 0x0000001000027836 */ /* 0x000fe20000000000 */
[----:B------:R-:W-:Y:S01]  /*4780*/  SHF.L.U32 R0, R3, R0, RZ ;  /* 0x0000000003007219 */ /* 0x000fe200000006ff */
[----:B-1----:R-:W-:-:S03]  /*4790*/  ULEA UR6, UR5, UR4, 0x18 ;  /* 0x0000000405067291 */ /* 0x002fc6000f8ec0ff */
[----:B------:R-:W-:-:S04]  /*47a0*/  SHF.L.U32 R3, R3, R2, RZ ;  /* 0x0000000203037219 */ /* 0x000fc800000006ff */
[----:B------:R-:W-:Y:S02]  /*47b0*/  LOP3.LUT R0, R3, R0, RZ, 0xfc, !PT ;  /* 0x0000000003007212 */ /* 0x000fe400078efcff */
[----:B------:R-:W0:Y:S02]  /*47c0*/  LDS R5, [UR6] ;  /* 0x00000006ff057984 */ /* 0x000e240008000800 */
[C---:B------:R-:W-:Y:S02]  /*47d0*/  LOP3.LUT R2, R0.reuse, 0xffff, RZ, 0xc0, !PT ;  /* 0x0000ffff00027812 */ /* 0x040fe400078ec0ff */
[----:B0-----:R-:W-:-:S04]  /*47e0*/  LOP3.LUT R3, R0, 0xffff, R5, 0x80, !PT ;  /* 0x0000ffff00037812 */ /* 0x001fc800078e8005 */
[----:B------:R-:W-:-:S13]  /*47f0*/  ISETP.NE.AND P0, PT, R3, R2, PT ;  /* 0x000000020300720c */ /* 0x000fda0003f05270 */
[----:B------:R-:W-:Y:S05]  /*4800*/  @P0 BRA `(.L_x_14) ;  /* 0x0000000000500947 */ /* 0x000fea0003800000 */
[----:B------:R-:W-:Y:S02]  /*4810*/  SHF.R.U32.HI R5, RZ, 0x10, R5 ;  /* 0x00000010ff057819 */ /* 0x000fe40000011605 */
[----:B------:R-:W-:-:S04]  /*4820*/  SHF.R.U32.HI R2, RZ, 0x10, R0 ;  /* 0x00000010ff027819 */ /* 0x000fc80000011600 */
[----:B------:R-:W-:-:S04]  /*4830*/  LOP3.LUT R5, R5, R2, RZ, 0xc0, !PT ;  /* 0x0000000205057212 */ /* 0x000fc800078ec0ff */
[----:B------:R-:W-:-:S13]  /*4840*/  ISETP.NE.AND P0, PT, R5, R2, PT ;  /* 0x000000020500720c */ /* 0x000fda0003f05270 */
[----:B------:R-:W-:Y:S05]  /*4850*/  @P0 BRA `(.L_x_15) ;  /* 0x0000000000300947 */ /* 0x000fea0003800000 */
[----:B------:R-:W-:Y:S01]  /*4860*/  R2UR UR4, R0 ;  /* 0x00000000000472ca */ /* 0x000fe200000e0000 */
[----:B------:R-:W-:Y:S01]  /*4870*/  VOTEU.ANY UR5, UPT, PT ;  /* 0x0000000000057886 */ /* 0x000fe200038e0100 */
[----:B------:R-:W0:Y:S01]  /*4880*/  S2R R0, SR_LANEID ;  /* 0x0000000000007919 */ /* 0x000e220000000000 */
[----:B------:R-:W-:-:S10]  /*4890*/  UFLO.U32 UR5, UR5 ;  /* 0x00000005000572bd */ /* 0x000fd400080e0000 */
[----:B------:R-:W-:-:S06]  /*48a0*/  ULOP3.LUT UR4, URZ, UR4, URZ, 0x33, !UPT ;  /* 0x00000004ff047292 */ /* 0x000fcc000f8e33ff */
[----:B------:R-:W-:-:S04]  /*48b0*/  IMAD.U32 R2, RZ, RZ, UR4 ;  /* 0x00000004ff027e24 */ /* 0x000fc8000f8e00ff */
[----:B------:R-:W1:Y:S02]  /*48c0*/  REDUX UR7, R2 ;  /* 0x00000000020773c4 */ /* 0x000e640000000000 */
[----:B------:R2:W-:Y:S01]  /*48d0*/  UTCATOMSWS.AND URZ, UR4 ;  /* 0x0000000400ff79e3 */ /* 0x0005e20008000000 */
[----:B0-----:R-:W-:Y:S01]  /*48e0*/  ISETP.EQ.U32.AND P0, PT, R0, UR5, PT ;  /* 0x0000000500007c0c */ /* 0x001fe2000bf02070 */
[----:B-1----:R-:W-:-:S12]  /*48f0*/  IMAD.U32 R0, RZ, RZ, UR7 ;  /* 0x00000007ff007e24 */ /* 0x002fd8000f8e00ff */
[----:B------:R2:W-:Y:S01]  /*4900*/  @P0 ATOMS.AND RZ, [UR6], R0 ;  /* 0x00000000ffff098c */ /* 0x0005e2000a800006 */
[----:B------:R-:W-:Y:S05]  /*4910*/  BRA `(.L_x_13) ;  /* 0x0000000000147947 */ /* 0x000fea0003800000 */
.L_x_15:
[----:B------:R-:W-:-:S07]  /*4920*/  MOV R2, 0x4940 ;  /* 0x0000494000027802 */ /* 0x000fce0000000f00 */
[----:B------:R-:W-:Y:S05]  /*4930*/  CALL.REL.NOINC `($__internal_0_$__cuda_sm10x_tcgen05_guardrail_trap_col_being_dealloced_not_returned_by_alloc) ;  /* 0x00000000002c7944 */ /* 0x000fea0003c00000 */
[----:B------:R-:W-:Y:S05]  /*4940*/  BRA `(.L_x_13) ;  /* 0x0000000000087947 */ /* 0x000fea0003800000 */
.L_x_14:
[----:B------:R-:W-:-:S07]  /*4950*/  MOV R2, 0x4970 ;  /* 0x0000497000027802 */ /* 0x000fce0000000f00 */
[----:B------:R-:W-:Y:S05]  /*4960*/  CALL.REL.NOINC `($__internal_2_$__cuda_sm10x_tcgen05_guardrail_trap_unallocated_columns_being_dealloced) ;  /* 0x0000000000387944 */ /* 0x000fea0003c00000 */
.L_x_13:
[----:B------:R-:W-:Y:S01]  /*4970*/  NOP ;  /* 0x0000000000007918 */ /* 0x000fe20000000000 */
[----:B--2---:R-:W-:Y:S05]  /*4980*/  EXIT ;  /* 0x000000000000794d */ /* 0x004fea0003800000 */
.L_x_8:
[----:B------:R-:W0:Y:S02]  /*4990*/  SYNCS.PHASECHK.TRANS64.TRYWAIT P3, [UR6], R2 ;  /* 0x00000002ff0075a7 */ /* 0x000e240008061106 */
[----:B0-----:R-:W-:Y:S05]  /*49a0*/  @!P3 BRA `(.L_x_8) ;  /* 0xfffffffc00f8b947 */ /* 0x001fea000383ffff */
[----:B------:R-:W-:Y:S05]  /*49b0*/  BRA `(.L_x_16) ;  /* 0xffffffe800c47947 */ /* 0x000fea000383ffff */
.L_x_12:
[----:B------:R-:W0:Y:S02]  /*49c0*/  SYNCS.PHASECHK.TRANS64.TRYWAIT P0, [UR6], R2 ;  /* 0x00000002ff0075a7 */ /* 0x000e240008001106 */
[----:B0-----:R-:W-:Y:S05]  /*49d0*/  @!P0 BRA `(.L_x_12) ;  /* 0xfffffffc00f88947 */ /* 0x001fea000383ffff */
[----:B------:R-:W-:Y:S05]  /*49e0*/  BRA `(.L_x_11) ;  /* 0xfffffff800507947 */ /* 0x000fea000383ffff */
        .weak           $__internal_0_$__cuda_sm10x_tcgen05_guardrail_trap_col_being_dealloced_not_returned_by_alloc
        .type           $__internal_0_$__cuda_sm10x_tcgen05_guardrail_trap_col_being_dealloced_not_returned_by_alloc,@function
        .size           $__internal_0_$__cuda_sm10x_tcgen05_guardrail_trap_col_being_dealloced_not_returned_by_alloc,($__internal_1_$__cuda_sm10x_tcgen05_guardrail_trap_phase_invalid_during_alloc - $__internal_0_$__cuda_sm10x_tcgen05_guardrail_trap_col_being_dealloced_not_returned_by_alloc)
$__internal_0_$__cuda_sm10x_tcgen05_guardrail_trap_col_being_dealloced_not_returned_by_alloc:
[----:B------:R-:W-:Y:S05]  /*49f0*/  BPT.TRAP 0x1 ;  /* 0x000000040000795c */ /* 0x000fea0000300000 */
[----:B------:R-:W-:-:S04]  /*4a00*/  IMAD.MOV.U32 R3, RZ, RZ, 0x0 ;  /* 0x00000000ff037424 */ /* 0x000fc800078e00ff */
[----:B------:R-:W-:Y:S05]  /*4a10*/  RET.REL.NODEC R2 `(matmul_kernel) ;  /* 0xffffffb402787950 */ /* 0x000fea0003c3ffff */
        .weak           $__internal_1_$__cuda_sm10x_tcgen05_guardrail_trap_phase_invalid_during_alloc
        .type           $__internal_1_$__cuda_sm10x_tcgen05_guardrail_trap_phase_invalid_during_alloc,@function
        .size           $__internal_1_$__cuda_sm10x_tcgen05_guardrail_trap_phase_invalid_during_alloc,($__internal_2_$__cuda_sm10x_tcgen05_guardrail_trap_unallocated_columns_being_dealloced - $__internal_1_$__cuda_sm10x_tcgen05_guardrail_trap_phase_invalid_during_alloc)
$__internal_1_$__cuda_sm10x_tcgen05_guardrail_trap_phase_invalid_during_alloc:
[----:B------:R-:W-:Y:S05]  /*4a20*/  BPT.TRAP 0x1 ;  /* 0x000000040000795c */ /* 0x000fea0000300000 */
[----:B------:R-:W-:-:S04]  /*4a30*/  IMAD.MOV.U32 R3, RZ, RZ, 0x0 ;  /* 0x00000000ff037424 */ /* 0x000fc800078e00ff */
[----:B------:R-:W-:Y:S05]  /*4a40*/  RET.REL.NODEC R2 `(matmul_kernel) ;  /* 0xffffffb4026c7950 */ /* 0x000fea0003c3ffff */
        .weak           $__internal_2_$__cuda_sm10x_tcgen05_guardrail_trap_unallocated_columns_being_dealloced
        .type           $__internal_2_$__cuda_sm10x_tcgen05_guardrail_trap_unallocated_columns_being_dealloced,@function
        .size           $__internal_2_$__cuda_sm10x_tcgen05_guardrail_trap_unallocated_columns_being_dealloced,(.L_x_20 - $__internal_2_$__cuda_sm10x_tcgen05_guardrail_trap_unallocated_columns_being_dealloced)
$__internal_2_$__cuda_sm10x_tcgen05_guardrail_trap_unallocated_columns_being_dealloced:
[----:B------:R-:W-:Y:S05]  /*4a50*/  BPT.TRAP 0x1 ;  /* 0x000000040000795c */ /* 0x000fea0000300000 */
[----:B------:R-:W-:-:S04]  /*4a60*/  IMAD.MOV.U32 R3, RZ, RZ, 0x0 ;  /* 0x00000000ff037424 */ /* 0x000fc800078e00ff */
[----:B------:R-:W-:Y:S05]  /*4a70*/  RET.REL.NODEC R2 `(matmul_kernel) ;  /* 0xffffffb402607950 */ /* 0x000fea0003c3ffff */
.L_x_17:
[----:B------:R-:W-:-:S00]  /*4a80*/  BRA `(.L_x_17) ;  /* 0xfffffffc00fc7947 */ /* 0x000fc0000383ffff */
[----:B------:R-:W-:-:S00]  /*4a90*/  NOP ;  /* 0x0000000000007918 */ /* 0x000fc00000000000 */
        /* <DEDUP_REMOVED lines=14> */
.L_x_20:


//--------------------- .nv.shared.matmul_kernel  --------------------------
	.section	.nv.shared.matmul_kernel,"aw",@nobits
	.sectionflags	@""
	.align	16
	.zero		1024


//--------------------- .nv.shared.reserved.0     --------------------------
	.section	.nv.shared.reserved.0,"aw",@nobits
	.align	8
	.weak		__nv_reservedSMEM_offset_0_alias
	.size		__nv_reservedSMEM_offset_0_alias, 0, 64
	.other		__nv_reservedSMEM_offset_0_alias,@"STO_CUDA_RESERVED_SHARED STV_DEFAULT"
__nv_reservedSMEM_offset_0_alias:
	.zero		0
.nv.shared.reserved.0:
	.zero		64
	.weak		__nv_reservedSMEM_allocation_phase
	.type		__nv_reservedSMEM_allocation_phase,@object
	.size		__nv_reservedSMEM_allocation_phase,(.L_0 - __nv_reservedSMEM_allocation_phase)
__nv_reservedSMEM_allocation_phase:
	.zero		1
.L_0:
	.zero		7
	.weak		__nv_reservedSMEM_devtool_atexit_pc
	.type		__nv_reservedSMEM_devtool_atexit_pc,@object
	.size		__nv_reservedSMEM_devtool_atexit_pc,(__nv_reservedSMEM_allocation_mask - __nv_reservedSMEM_devtool_atexit_pc)
__nv_reservedSMEM_devtool_atexit_pc:
	.zero		8
	.weak		__nv_reservedSMEM_allocation_mask
	.type		__nv_reservedSMEM_allocation_mask,@object
	.size		__nv_reservedSMEM_allocation_mask,(.L_2 - __nv_reservedSMEM_allocation_mask)
__nv_reservedSMEM_allocation_mask:
	.zero		4
.L_2:


//--------------------- .nv.constant0.matmul_kernel --------------------------
	.section	.nv.constant0.matmul_kernel,"a",@progbits
	.sectionflags	@""
	.align	4
.nv.constant0.matmul_kernel:
	.zero		976


//--------------------- SYMBOLS --------------------------

	.type		.nv.reservedSmem.offset0,@object
	.size		.nv.reservedSmem.offset0,0x4
	.type		.nv.reservedSmem.cap,@object
	.size		.nv.reservedSmem.cap,0x4
